	.target	sm_100a

	.elftype	@"ET_EXEC"


//--------------------- .note.nv.tkinfo           --------------------------
	.section	.note.nv.tkinfo,"",@"SHT_NOTE"
	.sectionflags	@"SHF_NOTE_NV_TKINFO"
	.tkinfo
        /*0018*/ 	.word	0x00000002
        /*0030*/ 	.string	""
        /*0030*/ 	.string	"ptxas"
        /*0030*/ 	.string	"Cuda compilation tools, release 13.0, V13.0.88"
        /*0030*/ 	.string	"Build cuda_13.0.r13.0/compiler.36424714_0"
        /*0030*/ 	.string	"-arch sm_100a -m 64 "



//--------------------- .note.nv.cuinfo           --------------------------
	.section	.note.nv.cuinfo,"",@"SHT_NOTE"
	.sectionflags	@"SHF_NOTE_NV_CUINFO"
        /*0018*/ 	.short	0x0002
        /*001a*/ 	.short	0x0064
        /*001c*/ 	.short	0x0082
	.zero		2


//--------------------- .nv.info                  --------------------------
	.section	.nv.info,"",@"SHT_CUDA_INFO"
	.align	4


	//----- nvinfo : EIATTR_REGCOUNT
	.align		4
        /*0000*/ 	.byte	0x04, 0x2f
        /*0002*/ 	.short	(.L_19 - .L_18)
	.align		4
.L_18:
        /*0004*/ 	.word	index@(_ZN7cutlass13device_kernelINS_4gemm6kernel13GemmUniversalIN4cute5tupleIJiiiiEEENS1_10collective13CollectiveMmaINS1_35MainloopSm100TmaUmmaWarpSpecializedILi8ELi2ELi4ENS5_IJNS4_1CILi1EEESB_SB_EEEEENS5_IJNSA_ILi64EEENSA_ILi128EEENSA_ILi32EEEEEENS_10tfloat32_tENS5_IJSB_llEEESI_SJ_NS4_8TiledMMAINS4_8MMA_AtomIJNS4_17SM100_MMA_TF32_SSISI_SI_fLi64ELi128ELNS4_4UMMA5MajorE1ELSO_1ELNSN_7ScaleInE0ELSP_0EEEEEENS4_6LayoutISC_NS5_IJNSA_ILi0EEEST_ST_EEEEENS5_IJNS4_10UnderscoreESW_SW_EEEEENS4_13SM90_TMA_LOADENS4_14ComposedLayoutINS4_7SwizzleILi2ELi5ELi2EEENS4_18smem_ptr_flag_bitsILi32EEENSS_INS5_IJSG_NSA_ILi4EEEEEENS5_IJSB_SG_EEEEEEEvNS4_8identityESZ_S19_vS1A_EENS_8epilogue10collective18CollectiveEpilogueINS1C_23Sm100TmaWarpSpecializedILi4ELi2ELi16ELb1ELb0EEEJSH_NS5_IJNSS_ISE_SB_EENSS_ISG_SB_EEEEESI_NS5_IJlSB_lEEESI_S1K_NS1C_6fusion15FusionCallbacksIS1G_NS1L_17LinearCombinationISI_fSI_fLNS_15FloatRoundStyleE2EEESH_S1J_JEEENS4_5SM1004TMEM4LOAD26SM100_TMEM_LOAD_16dp128b8xESZ_NS10_INS11_ILi3ELi4ELi3EEES14_NSS_INS5_IJNSA_ILi8EEESG_EEENS5_IJSG_SB_EEEEEEENS4_17SM75_U32x4_LDSM_NENS4_14SM90_TMA_STOREES20_NS4_17SM90_U32x4_STSM_NENS4_39AutoVectorizingCopyWithAssumedAlignmentILi128EEEEEEvvEEEEvNT_6ParamsE)
        /*0008*/ 	.word	0x0000005e


	//----- nvinfo : EIATTR_FRAME_SIZE
	.align		4
.L_19:
        /*000c*/ 	.byte	0x04, 0x11
        /*000e*/ 	.short	(.L_21 - .L_20)
	.align		4
.L_20:
        /*0010*/ 	.word	index@($__internal_2_$__cuda_sm10x_tcgen05_guardrail_trap_unallocated_columns_being_dealloced)
        /*0014*/ 	.word	0x00000000


	//----- nvinfo : EIATTR_FRAME_SIZE
	.align		4
.L_21:
        /*0018*/ 	.byte	0x04, 0x11
        /*001a*/ 	.short	(.L_23 - .L_22)
	.align		4
.L_22:
        /*001c*/ 	.word	index@($__internal_1_$__cuda_sm10x_tcgen05_guardrail_trap_phase_invalid_during_alloc)
        /*0020*/ 	.word	0x00000000


	//----- nvinfo : EIATTR_FRAME_SIZE
	.align		4
.L_23:
        /*0024*/ 	.byte	0x04, 0x11
        /*0026*/ 	.short	(.L_25 - .L_24)
	.align		4
.L_24:
        /*0028*/ 	.word	index@($__internal_0_$__cuda_sm10x_tcgen05_guardrail_trap_col_being_dealloced_not_returned_by_alloc)
        /*002c*/ 	.word	0x00000000


	//----- nvinfo : EIATTR_FRAME_SIZE
	.align		4
.L_25:
        /*0030*/ 	.byte	0x04, 0x11
        /*0032*/ 	.short	(.L_27 - .L_26)
	.align		4
.L_26:
        /*0034*/ 	.word	index@(_ZN7cutlass13device_kernelINS_4gemm6kernel13GemmUniversalIN4cute5tupleIJiiiiEEENS1_10collective13CollectiveMmaINS1_35MainloopSm100TmaUmmaWarpSpecializedILi8ELi2ELi4ENS5_IJNS4_1CILi1EEESB_SB_EEEEENS5_IJNSA_ILi64EEENSA_ILi128EEENSA_ILi32EEEEEENS_10tfloat32_tENS5_IJSB_llEEESI_SJ_NS4_8TiledMMAINS4_8MMA_AtomIJNS4_17SM100_MMA_TF32_SSISI_SI_fLi64ELi128ELNS4_4UMMA5MajorE1ELSO_1ELNSN_7ScaleInE0ELSP_0EEEEEENS4_6LayoutISC_NS5_IJNSA_ILi0EEEST_ST_EEEEENS5_IJNS4_10UnderscoreESW_SW_EEEEENS4_13SM90_TMA_LOADENS4_14ComposedLayoutINS4_7SwizzleILi2ELi5ELi2EEENS4_18smem_ptr_flag_bitsILi32EEENSS_INS5_IJSG_NSA_ILi4EEEEEENS5_IJSB_SG_EEEEEEEvNS4_8identityESZ_S19_vS1A_EENS_8epilogue10collective18CollectiveEpilogueINS1C_23Sm100TmaWarpSpecializedILi4ELi2ELi16ELb1ELb0EEEJSH_NS5_IJNSS_ISE_SB_EENSS_ISG_SB_EEEEESI_NS5_IJlSB_lEEESI_S1K_NS1C_6fusion15FusionCallbacksIS1G_NS1L_17LinearCombinationISI_fSI_fLNS_15FloatRoundStyleE2EEESH_S1J_JEEENS4_5SM1004TMEM4LOAD26SM100_TMEM_LOAD_16dp128b8xESZ_NS10_INS11_ILi3ELi4ELi3EEES14_NSS_INS5_IJNSA_ILi8EEESG_EEENS5_IJSG_SB_EEEEEEENS4_17SM75_U32x4_LDSM_NENS4_14SM90_TMA_STOREES20_NS4_17SM90_U32x4_STSM_NENS4_39AutoVectorizingCopyWithAssumedAlignmentILi128EEEEEEvvEEEEvNT_6ParamsE)
        /*0038*/ 	.word	0x00000000


	//----- nvinfo : EIATTR_MIN_STACK_SIZE
	.align		4
.L_27:
        /*003c*/ 	.byte	0x04, 0x12
        /*003e*/ 	.short	(.L_29 - .L_28)
	.align		4
.L_28:
        /*0040*/ 	.word	index@(_ZN7cutlass13device_kernelINS_4gemm6kernel13GemmUniversalIN4cute5tupleIJiiiiEEENS1_10collective13CollectiveMmaINS1_35MainloopSm100TmaUmmaWarpSpecializedILi8ELi2ELi4ENS5_IJNS4_1CILi1EEESB_SB_EEEEENS5_IJNSA_ILi64EEENSA_ILi128EEENSA_ILi32EEEEEENS_10tfloat32_tENS5_IJSB_llEEESI_SJ_NS4_8TiledMMAINS4_8MMA_AtomIJNS4_17SM100_MMA_TF32_SSISI_SI_fLi64ELi128ELNS4_4UMMA5MajorE1ELSO_1ELNSN_7ScaleInE0ELSP_0EEEEEENS4_6LayoutISC_NS5_IJNSA_ILi0EEEST_ST_EEEEENS5_IJNS4_10UnderscoreESW_SW_EEEEENS4_13SM90_TMA_LOADENS4_14ComposedLayoutINS4_7SwizzleILi2ELi5ELi2EEENS4_18smem_ptr_flag_bitsILi32EEENSS_INS5_IJSG_NSA_ILi4EEEEEENS5_IJSB_SG_EEEEEEEvNS4_8identityESZ_S19_vS1A_EENS_8epilogue10collective18CollectiveEpilogueINS1C_23Sm100TmaWarpSpecializedILi4ELi2ELi16ELb1ELb0EEEJSH_NS5_IJNSS_ISE_SB_EENSS_ISG_SB_EEEEESI_NS5_IJlSB_lEEESI_S1K_NS1C_6fusion15FusionCallbacksIS1G_NS1L_17LinearCombinationISI_fSI_fLNS_15FloatRoundStyleE2EEESH_S1J_JEEENS4_5SM1004TMEM4LOAD26SM100_TMEM_LOAD_16dp128b8xESZ_NS10_INS11_ILi3ELi4ELi3EEES14_NSS_INS5_IJNSA_ILi8EEESG_EEENS5_IJSG_SB_EEEEEEENS4_17SM75_U32x4_LDSM_NENS4_14SM90_TMA_STOREES20_NS4_17SM90_U32x4_STSM_NENS4_39AutoVectorizingCopyWithAssumedAlignmentILi128EEEEEEvvEEEEvNT_6ParamsE)
        /*0044*/ 	.word	0x00000000
.L_29:


//--------------------- .nv.compat                --------------------------
	.section	.nv.compat,"",@"SHT_CUDA_COMPAT_INFO"
	.align	4
        /*0000*/ 	.byte	0x02, 0x09, 0x01, 0x00, 0x02, 0x02, 0x02, 0x00, 0x02, 0x05, 0x05, 0x00, 0x03, 0x07, 0x01, 0x01
        /*0010*/ 	.byte	0x02, 0x03, 0x01, 0x00, 0x02, 0x06, 0x01, 0x00, 0x04, 0x0b, 0x08, 0x00, 0x09, 0x00, 0x00, 0x00
        /*0020*/ 	.byte	0x00, 0x00, 0x00, 0x00


//--------------------- .nv.info._ZN7cutlass13device_kernelINS_4gemm6kernel13GemmUniversalIN4cute5tupleIJiiiiEEENS1_10collective13CollectiveMmaINS1_35MainloopSm100TmaUmmaWarpSpecializedILi8ELi2ELi4ENS5_IJNS4_1CILi1EEESB_SB_EEEEENS5_IJNSA_ILi64EEENSA_ILi128EEENSA_ILi32EEEEEENS_10tfloat32_tENS5_IJSB_llEEESI_SJ_NS4_8TiledMMAINS4_8MMA_AtomIJNS4_17SM100_MMA_TF32_SSISI_SI_fLi64ELi128ELNS4_4UMMA5MajorE1ELSO_1ELNSN_7ScaleInE0ELSP_0EEEEEENS4_6LayoutISC_NS5_IJNSA_ILi0EEEST_ST_EEEEENS5_IJNS4_10UnderscoreESW_SW_EEEEENS4_13SM90_TMA_LOADENS4_14ComposedLayoutINS4_7SwizzleILi2ELi5ELi2EEENS4_18smem_ptr_flag_bitsILi32EEENSS_INS5_IJSG_NSA_ILi4EEEEEENS5_IJSB_SG_EEEEEEEvNS4_8identityESZ_S19_vS1A_EENS_8epilogue10collective18CollectiveEpilogueINS1C_23Sm100TmaWarpSpecializedILi4ELi2ELi16ELb1ELb0EEEJSH_NS5_IJNSS_ISE_SB_EENSS_ISG_SB_EEEEESI_NS5_IJlSB_lEEESI_S1K_NS1C_6fusion15FusionCallbacksIS1G_NS1L_17LinearCombinationISI_fSI_fLNS_15FloatRoundStyleE2EEESH_S1J_JEEENS4_5SM1004TMEM4LOAD26SM100_TMEM_LOAD_16dp128b8xESZ_NS10_INS11_ILi3ELi4ELi3EEES14_NSS_INS5_IJNSA_ILi8EEESG_EEENS5_IJSG_SB_EEEEEEENS4_17SM75_U32x4_LDSM_NENS4_14SM90_TMA_STOREES20_NS4_17SM90_U32x4_STSM_NENS4_39AutoVectorizingCopyWithAssumedAlignmentILi128EEEEEEvvEEEEvNT_6ParamsE --------------------------
	.section	.nv.info._ZN7cutlass13device_kernelINS_4gemm6kernel13GemmUniversalIN4cute5tupleIJiiiiEEENS1_10collective13CollectiveMmaINS1_35MainloopSm100TmaUmmaWarpSpecializedILi8ELi2ELi4ENS5_IJNS4_1CILi1EEESB_SB_EEEEENS5_IJNSA_ILi64EEENSA_ILi128EEENSA_ILi32EEEEEENS_10tfloat32_tENS5_IJSB_llEEESI_SJ_NS4_8TiledMMAINS4_8MMA_AtomIJNS4_17SM100_MMA_TF32_SSISI_SI_fLi64ELi128ELNS4_4UMMA5MajorE1ELSO_1ELNSN_7ScaleInE0ELSP_0EEEEEENS4_6LayoutISC_NS5_IJNSA_ILi0EEEST_ST_EEEEENS5_IJNS4_10UnderscoreESW_SW_EEEEENS4_13SM90_TMA_LOADENS4_14ComposedLayoutINS4_7SwizzleILi2ELi5ELi2EEENS4_18smem_ptr_flag_bitsILi32EEENSS_INS5_IJSG_NSA_ILi4EEEEEENS5_IJSB_SG_EEEEEEEvNS4_8identityESZ_S19_vS1A_EENS_8epilogue10collective18CollectiveEpilogueINS1C_23Sm100TmaWarpSpecializedILi4ELi2ELi16ELb1ELb0EEEJSH_NS5_IJNSS_ISE_SB_EENSS_ISG_SB_EEEEESI_NS5_IJlSB_lEEESI_S1K_NS1C_6fusion15FusionCallbacksIS1G_NS1L_17LinearCombinationISI_fSI_fLNS_15FloatRoundStyleE2EEESH_S1J_JEEENS4_5SM1004TMEM4LOAD26SM100_TMEM_LOAD_16dp128b8xESZ_NS10_INS11_ILi3ELi4ELi3EEES14_NSS_INS5_IJNSA_ILi8EEESG_EEENS5_IJSG_SB_EEEEEEENS4_17SM75_U32x4_LDSM_NENS4_14SM90_TMA_STOREES20_NS4_17SM90_U32x4_STSM_NENS4_39AutoVectorizingCopyWithAssumedAlignmentILi128EEEEEEvvEEEEvNT_6ParamsE,"",@"SHT_CUDA_INFO"
	.sectionflags	@""
	.align	4


	//----- nvinfo : EIATTR_CUDA_API_VERSION
	.align		4
        /*0000*/ 	.byte	0x04, 0x37
        /*0002*/ 	.short	(.L_31 - .L_30)
.L_30:
        /*0004*/ 	.word	0x00000082


	//----- nvinfo : EIATTR_KPARAM_INFO
	.align		4
.L_31:
        /*0008*/ 	.byte	0x04, 0x17
        /*000a*/ 	.short	(.L_33 - .L_32)
.L_32:
        /*000c*/ 	.word	0x00000000
        /*0010*/ 	.short	0x0000
        /*0012*/ 	.short	0x0000
        /*0014*/ 	.byte	0x00, 0xf0, 0x01, 0x20


	//----- nvinfo : EIATTR_AT_ENTRY_FRAGMENTS
	.align		4
.L_33:
        /*0018*/ 	.byte	0x04, 0x4f
        /*001a*/ 	.short	(.L_35 - .L_34)


	//   ....[0]....
.L_34:
        /*001c*/ 	.word	0x00000006


	//----- nvinfo : EIATTR_RESERVED_SMEM_USED
	.align		4
.L_35:
        /*0020*/ 	.byte	0x01, 0x41
	.zero		2


	//----- nvinfo : EIATTR_SPARSE_MMA_MASK
	.align		4
        /*0024*/ 	.byte	0x03, 0x50
        /*0026*/ 	.short	0x0000


	//----- nvinfo : EIATTR_TCGEN05_1CTA_USED
	.align		4
        /*0028*/ 	.byte	0x01, 0x51
	.zero		2


	//----- nvinfo : EIATTR_MAXREG_COUNT
	.align		4
        /*002c*/ 	.byte	0x03, 0x1b
        /*002e*/ 	.short	0x00ff


	//----- nvinfo : EIATTR_NUM_BARRIERS
	.align		4
        /*0030*/ 	.byte	0x02, 0x4c
        /*0032*/ 	.byte	0x07
	.zero		1


	//----- nvinfo : EIATTR_EXTERNS
	.align		4
        /*0034*/ 	.byte	0x04, 0x0f
        /*0036*/ 	.short	(.L_37 - .L_36)


	//   ....[0]....
	.align		4
.L_36:
        /*0038*/ 	.word	index@(__assertfail)


	//----- nvinfo : EIATTR_MERCURY_ISA_VERSION
	.align		4
.L_37:
        /*003c*/ 	.byte	0x03, 0x5f
        /*003e*/ 	.short	0x0101


	//----- nvinfo : EIATTR_INT_WARP_WIDE_INSTR_OFFSETS
	.align		4
        /*0040*/ 	.byte	0x04, 0x31
        /*0042*/ 	.short	(.L_39 - .L_38)


	//   ....[0]....
.L_38:
        /*0044*/ 	.word	0x000021e0


	//   ....[1]....
        /*0048*/ 	.word	0x00003ec0


	//   ....[2]....
        /*004c*/ 	.word	0x00003ef0


	//   ....[3]....
        /*0050*/ 	.word	0x00003f40


	//   ....[4]....
        /*0054*/ 	.word	0x00004850


	//   ....[5]....
        /*0058*/ 	.word	0x000048b0


	//   ....[6]....
        /*005c*/ 	.word	0x000049a0


	//   ....[7]....
        /*0060*/ 	.word	0x00004a10


	//   ....[8]....
        /*0064*/ 	.word	0x00004b20


	//   ....[9]....
        /*0068*/ 	.word	0x00004bb0


	//   ....[10]....
        /*006c*/ 	.word	0x00004d80


	//   ....[11]....
        /*0070*/ 	.word	0x00004ee0


	//----- nvinfo : EIATTR_COOP_GROUP_MASK_REGIDS
	.align		4
.L_39:
        /*0074*/ 	.byte	0x04, 0x29
        /*0076*/ 	.short	(.L_41 - .L_40)


	//   ....[0]....
.L_40:
        /*0078*/ 	.word	0xffffffff


	//   ....[1]....
        /*007c*/ 	.word	0xffffffff


	//   ....[2]....
        /*0080*/ 	.word	0xffffffff


	//   ....[3]....
        /*0084*/ 	.word	0xffffffff


	//   ....[4]....
        /*0088*/ 	.word	0xffffffff


	//   ....[5]....
        /*008c*/ 	.word	0xffffffff


	//   ....[6]....
        /*0090*/ 	.word	0xffffffff


	//   ....[7]....
        /*0094*/ 	.word	0xffffffff


	//   ....[8]....
        /*0098*/ 	.word	0xffffffff


	//   ....[9]....
        /*009c*/ 	.word	0xffffffff


	//   ....[10]....
        /*00a0*/ 	.word	0xffffffff


	//   ....[11]....
        /*00a4*/ 	.word	0xffffffff


	//   ....[12]....
        /*00a8*/ 	.word	0xffffffff


	//----- nvinfo : EIATTR_COOP_GROUP_INSTR_OFFSETS
	.align		4
.L_41:
        /*00ac*/ 	.byte	0x04, 0x28
        /*00ae*/ 	.short	(.L_43 - .L_42)


	//   ....[0]....
.L_42:
        /*00b0*/ 	.word	0x00000090


	//   ....[1]....
        /*00b4*/ 	.word	0x000004d0


	//   ....[2]....
        /*00b8*/ 	.word	0x000006c0


	//   ....[3]....
        /*00bc*/ 	.word	0x00000860


	//   ....[4]....
        /*00c0*/ 	.word	0x00000960


	//   ....[5]....
        /*00c4*/ 	.word	0x00000ad0


	//   ....[6]....
        /*00c8*/ 	.word	0x00000c70


	//   ....[7]....
        /*00cc*/ 	.word	0x000020c0


	//   ....[8]....
        /*00d0*/ 	.word	0x000030e0


	//   ....[9]....
        /*00d4*/ 	.word	0x000032f0


	//   ....[10]....
        /*00d8*/ 	.word	0x00003320


	//   ....[11]....
        /*00dc*/ 	.word	0x00003db0


	//   ....[12]....
        /*00e0*/ 	.word	0x00003fe0


	//----- nvinfo : EIATTR_VRC_CTA_INIT_COUNT
	.align		4
.L_43:
        /*00e4*/ 	.byte	0x02, 0x4a
        /*00e6*/ 	.byte	0x80
	.zero		1


	//----- nvinfo : EIATTR_SYSCALL_OFFSETS
	.align		4
        /*00e8*/ 	.byte	0x04, 0x46
        /*00ea*/ 	.short	(.L_45 - .L_44)


	//   ....[0]....
.L_44:
        /*00ec*/ 	.word	0x000059a0


	//   ....[1]....
        /*00f0*/ 	.word	0x00005a90


	//   ....[2]....
        /*00f4*/ 	.word	0x000062c0


	//   ....[3]....
        /*00f8*/ 	.word	0x00006c80


	//   ....[4]....
        /*00fc*/ 	.word	0x000075e0


	//   ....[5]....
        /*0100*/ 	.word	0x00007f40


	//----- nvinfo : EIATTR_MBARRIER_INSTR_OFFSETS
	.align		4
.L_45:
        /*0104*/ 	.byte	0x04, 0x39
        /*0106*/ 	.short	(.L_47 - .L_46)


	//   ....[0]....
.L_46:
        /*0108*/ 	.word	0x000005b0
        /*010c*/ 	.word	0x000000ff
        /*0110*/ 	.word	0x00000000
        /*0114*/ 	.short	0x0100
        /*0116*/ 	.byte	0x05
	.zero		1


	//   ....[1]....
        /*0118*/ 	.word	0x000005c0
        /*011c*/ 	.word	0x000000ff
        /*0120*/ 	.word	0x00000040
        /*0124*/ 	.short	0x0100
        /*0126*/ 	.byte	0x05
	.zero		1


	//   ....[2]....
        /*0128*/ 	.word	0x000005d0
        /*012c*/ 	.word	0x000000ff
        /*0130*/ 	.word	0x00000008
        /*0134*/ 	.short	0x0100
        /*0136*/ 	.byte	0x05
	.zero		1


	//   ....[3]....
        /*0138*/ 	.word	0x000005e0
        /*013c*/ 	.word	0x000000ff
        /*0140*/ 	.word	0x00000048
        /*0144*/ 	.short	0x0100
        /*0146*/ 	.byte	0x05
	.zero		1


	//   ....[4]....
        /*0148*/ 	.word	0x000005f0
        /*014c*/ 	.word	0x000000ff
        /*0150*/ 	.word	0x00000010
        /*0154*/ 	.short	0x0100
        /*0156*/ 	.byte	0x05
	.zero		1


	//   ....[5]....
        /*0158*/ 	.word	0x00000600
        /*015c*/ 	.word	0x000000ff
        /*0160*/ 	.word	0x00000050
        /*0164*/ 	.short	0x0100
        /*0166*/ 	.byte	0x05
	.zero		1


	//   ....[6]....
        /*0168*/ 	.word	0x00000610
        /*016c*/ 	.word	0x000000ff
        /*0170*/ 	.word	0x00000018
        /*0174*/ 	.short	0x0100
        /*0176*/ 	.byte	0x05
	.zero		1


	//   ....[7]....
        /*0178*/ 	.word	0x00000620
        /*017c*/ 	.word	0x000000ff
        /*0180*/ 	.word	0x00000058
        /*0184*/ 	.short	0x0100
        /*0186*/ 	.byte	0x05
	.zero		1


	//   ....[8]....
        /*0188*/ 	.word	0x00000630
        /*018c*/ 	.word	0x000000ff
        /*0190*/ 	.word	0x00000020
        /*0194*/ 	.short	0x0100
        /*0196*/ 	.byte	0x05
	.zero		1


	//   ....[9]....
        /*0198*/ 	.word	0x00000640
        /*019c*/ 	.word	0x000000ff
        /*01a0*/ 	.word	0x00000060
        /*01a4*/ 	.short	0x0100
        /*01a6*/ 	.byte	0x05
	.zero		1


	//   ....[10]....
        /*01a8*/ 	.word	0x00000650
        /*01ac*/ 	.word	0x000000ff
        /*01b0*/ 	.word	0x00000028
        /*01b4*/ 	.short	0x0100
        /*01b6*/ 	.byte	0x05
	.zero		1


	//   ....[11]....
        /*01b8*/ 	.word	0x00000660
        /*01bc*/ 	.word	0x000000ff
        /*01c0*/ 	.word	0x00000068
        /*01c4*/ 	.short	0x0100
        /*01c6*/ 	.byte	0x05
	.zero		1


	//   ....[12]....
        /*01c8*/ 	.word	0x00000670
        /*01cc*/ 	.word	0x000000ff
        /*01d0*/ 	.word	0x00000030
        /*01d4*/ 	.short	0x0100
        /*01d6*/ 	.byte	0x05
	.zero		1


	//   ....[13]....
        /*01d8*/ 	.word	0x00000680
        /*01dc*/ 	.word	0x000000ff
        /*01e0*/ 	.word	0x00000070
        /*01e4*/ 	.short	0x0100
        /*01e6*/ 	.byte	0x05
	.zero		1


	//   ....[14]....
        /*01e8*/ 	.word	0x00000690
        /*01ec*/ 	.word	0x000000ff
        /*01f0*/ 	.word	0x00000038
        /*01f4*/ 	.short	0x0100
        /*01f6*/ 	.byte	0x05
	.zero		1


	//   ....[15]....
        /*01f8*/ 	.word	0x000006a0
        /*01fc*/ 	.word	0x000000ff
        /*0200*/ 	.word	0x00000078
        /*0204*/ 	.short	0x0100
        /*0206*/ 	.byte	0x05
	.zero		1


	//   ....[16]....
        /*0208*/ 	.word	0x000007d0
        /*020c*/ 	.word	0x000000ff
        /*0210*/ 	.word	0x00000080
        /*0214*/ 	.short	0x0100
        /*0216*/ 	.byte	0x07
	.zero		1


	//   ....[17]....
        /*0218*/ 	.word	0x000007e0
        /*021c*/ 	.word	0x000000ff
        /*0220*/ 	.word	0x000000a0
        /*0224*/ 	.short	0x0100
        /*0226*/ 	.byte	0x07
	.zero		1


	//   ....[18]....
        /*0228*/ 	.word	0x000007f0
        /*022c*/ 	.word	0x000000ff
        /*0230*/ 	.word	0x00000088
        /*0234*/ 	.short	0x0100
        /*0236*/ 	.byte	0x07
	.zero		1


	//   ....[19]....
        /*0238*/ 	.word	0x00000800
        /*023c*/ 	.word	0x000000ff
        /*0240*/ 	.word	0x000000a8
        /*0244*/ 	.short	0x0100
        /*0246*/ 	.byte	0x07
	.zero		1


	//   ....[20]....
        /*0248*/ 	.word	0x00000810
        /*024c*/ 	.word	0x000000ff
        /*0250*/ 	.word	0x00000090
        /*0254*/ 	.short	0x0100
        /*0256*/ 	.byte	0x07
	.zero		1


	//   ....[21]....
        /*0258*/ 	.word	0x00000820
        /*025c*/ 	.word	0x000000ff
        /*0260*/ 	.word	0x000000b0
        /*0264*/ 	.short	0x0100
        /*0266*/ 	.byte	0x07
	.zero		1


	//   ....[22]....
        /*0268*/ 	.word	0x00000830
        /*026c*/ 	.word	0x000000ff
        /*0270*/ 	.word	0x00000098
        /*0274*/ 	.short	0x0100
        /*0276*/ 	.byte	0x07
	.zero		1


	//   ....[23]....
        /*0278*/ 	.word	0x00000840
        /*027c*/ 	.word	0x000000ff
        /*0280*/ 	.word	0x000000b8
        /*0284*/ 	.short	0x0100
        /*0286*/ 	.byte	0x07
	.zero		1


	//   ....[24]....
        /*0288*/ 	.word	0x00000930
        /*028c*/ 	.word	0x000000ff
        /*0290*/ 	.word	0x000000c0
        /*0294*/ 	.short	0x0100
        /*0296*/ 	.byte	0x05
	.zero		1


	//   ....[25]....
        /*0298*/ 	.word	0x00000940
        /*029c*/ 	.word	0x000000ff
        /*02a0*/ 	.word	0x000000c8
        /*02a4*/ 	.short	0x0100
        /*02a6*/ 	.byte	0x05
	.zero		1


	//   ....[26]....
        /*02a8*/ 	.word	0x00000a80
        /*02ac*/ 	.word	0x000000ff
        /*02b0*/ 	.word	0x000000d0
        /*02b4*/ 	.short	0x0100
        /*02b6*/ 	.byte	0x05
	.zero		1


	//   ....[27]....
        /*02b8*/ 	.word	0x00000a90
        /*02bc*/ 	.word	0x000000ff
        /*02c0*/ 	.word	0x000000e0
        /*02c4*/ 	.short	0x0100
        /*02c6*/ 	.byte	0x05
	.zero		1


	//   ....[28]....
        /*02c8*/ 	.word	0x00000aa0
        /*02cc*/ 	.word	0x000000ff
        /*02d0*/ 	.word	0x000000d8
        /*02d4*/ 	.short	0x0100
        /*02d6*/ 	.byte	0x05
	.zero		1


	//   ....[29]....
        /*02d8*/ 	.word	0x00000ab0
        /*02dc*/ 	.word	0x000000ff
        /*02e0*/ 	.word	0x000000e8
        /*02e4*/ 	.short	0x0100
        /*02e6*/ 	.byte	0x05
	.zero		1


	//   ....[30]....
        /*02e8*/ 	.word	0x00000be0
        /*02ec*/ 	.word	0x000000ff
        /*02f0*/ 	.word	0x000000f0
        /*02f4*/ 	.short	0x0100
        /*02f6*/ 	.byte	0x07
	.zero		1


	//   ....[31]....
        /*02f8*/ 	.word	0x00000bf0
        /*02fc*/ 	.word	0x000000ff
        /*0300*/ 	.word	0x00000110
        /*0304*/ 	.short	0x0100
        /*0306*/ 	.byte	0x07
	.zero		1


	//   ....[32]....
        /*0308*/ 	.word	0x00000c00
        /*030c*/ 	.word	0x000000ff
        /*0310*/ 	.word	0x000000f8
        /*0314*/ 	.short	0x0100
        /*0316*/ 	.byte	0x07
	.zero		1


	//   ....[33]....
        /*0318*/ 	.word	0x00000c10
        /*031c*/ 	.word	0x000000ff
        /*0320*/ 	.word	0x00000118
        /*0324*/ 	.short	0x0100
        /*0326*/ 	.byte	0x07
	.zero		1


	//   ....[34]....
        /*0328*/ 	.word	0x00000c20
        /*032c*/ 	.word	0x000000ff
        /*0330*/ 	.word	0x00000100
        /*0334*/ 	.short	0x0100
        /*0336*/ 	.byte	0x07
	.zero		1


	//   ....[35]....
        /*0338*/ 	.word	0x00000c30
        /*033c*/ 	.word	0x000000ff
        /*0340*/ 	.word	0x00000120
        /*0344*/ 	.short	0x0100
        /*0346*/ 	.byte	0x07
	.zero		1


	//   ....[36]....
        /*0348*/ 	.word	0x00000c40
        /*034c*/ 	.word	0x000000ff
        /*0350*/ 	.word	0x00000108
        /*0354*/ 	.short	0x0100
        /*0356*/ 	.byte	0x07
	.zero		1


	//   ....[37]....
        /*0358*/ 	.word	0x00000c50
        /*035c*/ 	.word	0x000000ff
        /*0360*/ 	.word	0x00000128
        /*0364*/ 	.short	0x0100
        /*0366*/ 	.byte	0x07
	.zero		1


	//   ....[38]....
        /*0368*/ 	.word	0x00000d40
        /*036c*/ 	.word	0x000000ff
        /*0370*/ 	.word	0x00000130
        /*0374*/ 	.short	0x0100
        /*0376*/ 	.byte	0x05
	.zero		1


	//   ....[39]....
        /*0378*/ 	.word	0x00000d50
        /*037c*/ 	.word	0x000000ff
        /*0380*/ 	.word	0x00000140
        /*0384*/ 	.short	0x0100
        /*0386*/ 	.byte	0x05
	.zero		1


	//   ....[40]....
        /*0388*/ 	.word	0x00000d60
        /*038c*/ 	.word	0x000000ff
        /*0390*/ 	.word	0x00000138
        /*0394*/ 	.short	0x0100
        /*0396*/ 	.byte	0x05
	.zero		1


	//   ....[41]....
        /*0398*/ 	.word	0x00000d70
        /*039c*/ 	.word	0x000000ff
        /*03a0*/ 	.word	0x00000148
        /*03a4*/ 	.short	0x0100
        /*03a6*/ 	.byte	0x05
	.zero		1


	//   ....[42]....
        /*03a8*/ 	.word	0x00001640
        /*03ac*/ 	.word	0x00000002
        /*03b0*/ 	.word	0x00000140
        /*03b4*/ 	.short	0x010a
        /*03b6*/ 	.byte	0xff
	.zero		1


	//   ....[43]....
        /*03b8*/ 	.word	0x00001670
        /*03bc*/ 	.word	0x00000002
        /*03c0*/ 	.word	0x00000130
        /*03c4*/ 	.short	0x0101
        /*03c6*/ 	.byte	0xff
	.zero		1


	//   ....[44]....
        /*03c8*/ 	.word	0x00001740
        /*03cc*/ 	.word	0x000000ff
        /*03d0*/ 	.word	0x00000040
        /*03d4*/ 	.short	0x010a
        /*03d6*/ 	.byte	0x08
	.zero		1


	//   ....[45]....
        /*03d8*/ 	.word	0x00001820
        /*03dc*/ 	.word	0x000000ff
        /*03e0*/ 	.word	0x00000040
        /*03e4*/ 	.short	0x010a
        /*03e6*/ 	.byte	0x31
	.zero		1


	//   ....[46]....
        /*03e8*/ 	.word	0x00001920
        /*03ec*/ 	.word	0x000000ff
        /*03f0*/ 	.word	0x00000040
        /*03f4*/ 	.short	0x010a
        /*03f6*/ 	.byte	0x08
	.zero		1


	//   ....[47]....
        /*03f8*/ 	.word	0x00001c10
        /*03fc*/ 	.word	0x000000ff
        /*0400*/ 	.word	0x000000c8
        /*0404*/ 	.short	0x0101
        /*0406*/ 	.byte	0x04
	.zero		1


	//   ....[48]....
        /*0408*/ 	.word	0x00001c30
        /*040c*/ 	.word	0x000000ff
        /*0410*/ 	.word	0x00000040
        /*0414*/ 	.short	0x010a
        /*0416*/ 	.byte	0x08
	.zero		1


	//   ....[49]....
        /*0418*/ 	.word	0x00001cf0
        /*041c*/ 	.word	0x000000ff
        /*0420*/ 	.word	0x00000040
        /*0424*/ 	.short	0x010a
        /*0426*/ 	.byte	0x31
	.zero		1


	//   ....[50]....
        /*0428*/ 	.word	0x00001df0
        /*042c*/ 	.word	0x000000ff
        /*0430*/ 	.word	0x00000040
        /*0434*/ 	.short	0x010a
        /*0436*/ 	.byte	0x08
	.zero		1


	//   ....[51]....
        /*0438*/ 	.word	0x000020f0
        /*043c*/ 	.word	0x00000002
        /*0440*/ 	.word	0x000000d0
        /*0444*/ 	.short	0x010a
        /*0446*/ 	.byte	0xff
	.zero		1


	//   ....[52]....
        /*0448*/ 	.word	0x000021b0
        /*044c*/ 	.word	0x00000002
        /*0450*/ 	.word	0x00000000
        /*0454*/ 	.short	0x0101
        /*0456*/ 	.byte	0xff
	.zero		1


	//   ....[53]....
        /*0458*/ 	.word	0x00002710
        /*045c*/ 	.word	0x000000ff
        /*0460*/ 	.word	0x00000000
        /*0464*/ 	.short	0x010a
        /*0466*/ 	.byte	0x05
	.zero		1


	//   ....[54]....
        /*0468*/ 	.word	0x000027a0
        /*046c*/ 	.word	0x000000ff
        /*0470*/ 	.word	0x00000000
        /*0474*/ 	.short	0x010a
        /*0476*/ 	.byte	0x05
	.zero		1


	//   ....[55]....
        /*0478*/ 	.word	0x00002830
        /*047c*/ 	.word	0x000000ff
        /*0480*/ 	.word	0x00000000
        /*0484*/ 	.short	0x010a
        /*0486*/ 	.byte	0x05
	.zero		1


	//   ....[56]....
        /*0488*/ 	.word	0x000028c0
        /*048c*/ 	.word	0x000000ff
        /*0490*/ 	.word	0x00000000
        /*0494*/ 	.short	0x010a
        /*0496*/ 	.byte	0x05
	.zero		1


	//   ....[57]....
        /*0498*/ 	.word	0x00002950
        /*049c*/ 	.word	0x000000ff
        /*04a0*/ 	.word	0x00000000
        /*04a4*/ 	.short	0x010a
        /*04a6*/ 	.byte	0x05
	.zero		1


	//   ....[58]....
        /*04a8*/ 	.word	0x000029e0
        /*04ac*/ 	.word	0x000000ff
        /*04b0*/ 	.word	0x00000000
        /*04b4*/ 	.short	0x010a
        /*04b6*/ 	.byte	0x05
	.zero		1


	//   ....[59]....
        /*04b8*/ 	.word	0x00002a70
        /*04bc*/ 	.word	0x000000ff
        /*04c0*/ 	.word	0x00000000
        /*04c4*/ 	.short	0x010a
        /*04c6*/ 	.byte	0x05
	.zero		1


	//   ....[60]....
        /*04c8*/ 	.word	0x00002b10
        /*04cc*/ 	.word	0x00000000
        /*04d0*/ 	.word	0x00000000
        /*04d4*/ 	.short	0x010a
        /*04d6*/ 	.byte	0xff
	.zero		1


	//   ....[61]....
        /*04d8*/ 	.word	0x00002c30
        /*04dc*/ 	.word	0x00000000
        /*04e0*/ 	.word	0x00000130
        /*04e4*/ 	.short	0x010a
        /*04e6*/ 	.byte	0xff
	.zero		1


	//   ....[62]....
        /*04e8*/ 	.word	0x00002ca0
        /*04ec*/ 	.word	0x00000000
        /*04f0*/ 	.word	0x00000000
        /*04f4*/ 	.short	0x0101
        /*04f6*/ 	.byte	0xff
	.zero		1


	//   ....[63]....
        /*04f8*/ 	.word	0x00002cc0
        /*04fc*/ 	.word	0x000000ff
        /*0500*/ 	.word	0x000000e0
        /*0504*/ 	.short	0x010a
        /*0506*/ 	.byte	0x05
	.zero		1


	//   ....[64]....
        /*0508*/ 	.word	0x00002de0
        /*050c*/ 	.word	0x00000000
        /*0510*/ 	.word	0x000000d0
        /*0514*/ 	.short	0x010a
        /*0516*/ 	.byte	0xff
	.zero		1


	//   ....[65]....
        /*0518*/ 	.word	0x00002ee0
        /*051c*/ 	.word	0x00000000
        /*0520*/ 	.word	0x00000000
        /*0524*/ 	.short	0x0101
        /*0526*/ 	.byte	0xff
	.zero		1


	//   ....[66]....
        /*0528*/ 	.word	0x00002f70
        /*052c*/ 	.word	0x000000ff
        /*0530*/ 	.word	0x000000e0
        /*0534*/ 	.short	0x0106
        /*0536*/ 	.byte	0x05
	.zero		1


	//   ....[67]....
        /*0538*/ 	.word	0x00002f90
        /*053c*/ 	.word	0x000000ff
        /*0540*/ 	.word	0x000000e0
        /*0544*/ 	.short	0x010a
        /*0546*/ 	.byte	0x05
	.zero		1


	//   ....[68]....
        /*0548*/ 	.word	0x00003020
        /*054c*/ 	.word	0x000000ff
        /*0550*/ 	.word	0x000000e0
        /*0554*/ 	.short	0x0106
        /*0556*/ 	.byte	0x04
	.zero		1


	//   ....[69]....
        /*0558*/ 	.word	0x00003060
        /*055c*/ 	.word	0x00000000
        /*0560*/ 	.word	0x000000e0
        /*0564*/ 	.short	0x010a
        /*0566*/ 	.byte	0xff
	.zero		1


	//   ....[70]....
        /*0568*/ 	.word	0x000035a0
        /*056c*/ 	.word	0x00000000
        /*0570*/ 	.word	0x000000d0
        /*0574*/ 	.short	0x010a
        /*0576*/ 	.byte	0xff
	.zero		1


	//   ....[71]....
        /*0578*/ 	.word	0x000036a0
        /*057c*/ 	.word	0x00000003
        /*0580*/ 	.word	0x00000000
        /*0584*/ 	.short	0x0101
        /*0586*/ 	.byte	0xff
	.zero		1


	//   ....[72]....
        /*0588*/ 	.word	0x000036b0
        /*058c*/ 	.word	0x000000ff
        /*0590*/ 	.word	0x00000000
        /*0594*/ 	.short	0x010a
        /*0596*/ 	.byte	0x06
	.zero		1


	//   ....[73]....
        /*0598*/ 	.word	0x00003730
        /*059c*/ 	.word	0x000000ff
        /*05a0*/ 	.word	0x00000110
        /*05a4*/ 	.short	0x010a
        /*05a6*/ 	.byte	0x07
	.zero		1


	//   ....[74]....
        /*05a8*/ 	.word	0x00003810
        /*05ac*/ 	.word	0x000000ff
        /*05b0*/ 	.word	0x00000000
        /*05b4*/ 	.short	0x010a
        /*05b6*/ 	.byte	0x06
	.zero		1


	//   ....[75]....
        /*05b8*/ 	.word	0x00003940
        /*05bc*/ 	.word	0x000000ff
        /*05c0*/ 	.word	0x00000000
        /*05c4*/ 	.short	0x010a
        /*05c6*/ 	.byte	0x1a
	.zero		1


	//   ....[76]....
        /*05c8*/ 	.word	0x00003be0
        /*05cc*/ 	.word	0x000000ff
        /*05d0*/ 	.word	0x00000000
        /*05d4*/ 	.short	0x010a
        /*05d6*/ 	.byte	0x06
	.zero		1


	//   ....[77]....
        /*05d8*/ 	.word	0x00003c70
        /*05dc*/ 	.word	0x000000ff
        /*05e0*/ 	.word	0x00000000
        /*05e4*/ 	.short	0x010a
        /*05e6*/ 	.byte	0x06
	.zero		1


	//   ....[78]....
        /*05e8*/ 	.word	0x00003d00
        /*05ec*/ 	.word	0x000000ff
        /*05f0*/ 	.word	0x00000000
        /*05f4*/ 	.short	0x010a
        /*05f6*/ 	.byte	0x06
	.zero		1


	//   ....[79]....
        /*05f8*/ 	.word	0x00003d90
        /*05fc*/ 	.word	0x000000ff
        /*0600*/ 	.word	0x00000000
        /*0604*/ 	.short	0x010a
        /*0606*/ 	.byte	0x07
	.zero		1


	//   ....[80]....
        /*0608*/ 	.word	0x00004200
        /*060c*/ 	.word	0x00000000
        /*0610*/ 	.word	0x000000d0
        /*0614*/ 	.short	0x010a
        /*0616*/ 	.byte	0xff
	.zero		1


	//   ....[81]....
        /*0618*/ 	.word	0x000042c0
        /*061c*/ 	.word	0x00000000
        /*0620*/ 	.word	0x00000000
        /*0624*/ 	.short	0x0101
        /*0626*/ 	.byte	0xff
	.zero		1


	//   ....[82]....
        /*0628*/ 	.word	0x000045e0
        /*062c*/ 	.word	0x000000ff
        /*0630*/ 	.word	0x000000c8
        /*0634*/ 	.short	0x010a
        /*0636*/ 	.byte	0x07
	.zero		1


	//   ....[83]....
        /*0638*/ 	.word	0x000047d0
        /*063c*/ 	.word	0x000000ff
        /*0640*/ 	.word	0x000000a0
        /*0644*/ 	.short	0x010a
        /*0646*/ 	.byte	0x07
	.zero		1


	//   ....[84]....
        /*0648*/ 	.word	0x00004950
        /*064c*/ 	.word	0x000000ff
        /*0650*/ 	.word	0x00000080
        /*0654*/ 	.short	0x010b
        /*0656*/ 	.byte	0x07
	.zero		1


	//   ....[85]....
        /*0658*/ 	.word	0x00004960
        /*065c*/ 	.word	0x000000ff
        /*0660*/ 	.word	0x00000000
        /*0664*/ 	.short	0x0101
        /*0666*/ 	.byte	0x08
	.zero		1


	//   ....[86]....
        /*0668*/ 	.word	0x00004970
        /*066c*/ 	.word	0x000000ff
        /*0670*/ 	.word	0x000000a8
        /*0674*/ 	.short	0x010a
        /*0676*/ 	.byte	0x07
	.zero		1


	//   ....[87]....
        /*0678*/ 	.word	0x00004ac0
        /*067c*/ 	.word	0x000000ff
        /*0680*/ 	.word	0x00000088
        /*0684*/ 	.short	0x010b
        /*0686*/ 	.byte	0x07
	.zero		1


	//   ....[88]....
        /*0688*/ 	.word	0x00004ad0
        /*068c*/ 	.word	0x000000ff
        /*0690*/ 	.word	0x00000000
        /*0694*/ 	.short	0x0101
        /*0696*/ 	.byte	0x08
	.zero		1


	//   ....[89]....
        /*0698*/ 	.word	0x00004ae0
        /*069c*/ 	.word	0x000000ff
        /*06a0*/ 	.word	0x000000b0
        /*06a4*/ 	.short	0x010a
        /*06a6*/ 	.byte	0x07
	.zero		1


	//   ....[90]....
        /*06a8*/ 	.word	0x00004c60
        /*06ac*/ 	.word	0x000000ff
        /*06b0*/ 	.word	0x00000090
        /*06b4*/ 	.short	0x010b
        /*06b6*/ 	.byte	0x07
	.zero		1


	//   ....[91]....
        /*06b8*/ 	.word	0x00004ca0
        /*06bc*/ 	.word	0x000000ff
        /*06c0*/ 	.word	0x00000000
        /*06c4*/ 	.short	0x0101
        /*06c6*/ 	.byte	0x08
	.zero		1


	//   ....[92]....
        /*06c8*/ 	.word	0x00004ce0
        /*06cc*/ 	.word	0x000000ff
        /*06d0*/ 	.word	0x000000b8
        /*06d4*/ 	.short	0x010a
        /*06d6*/ 	.byte	0x07
	.zero		1


	//   ....[93]....
        /*06d8*/ 	.word	0x00004f20
        /*06dc*/ 	.word	0x000000ff
        /*06e0*/ 	.word	0x00000098
        /*06e4*/ 	.short	0x010b
        /*06e6*/ 	.byte	0x07
	.zero		1


	//   ....[94]....
        /*06e8*/ 	.word	0x00004f40
        /*06ec*/ 	.word	0x000000ff
        /*06f0*/ 	.word	0x00000000
        /*06f4*/ 	.short	0x0101
        /*06f6*/ 	.byte	0x0d
	.zero		1


	//   ....[95]....
        /*06f8*/ 	.word	0x00004f70
        /*06fc*/ 	.word	0x000000ff
        /*0700*/ 	.word	0x000000a0
        /*0704*/ 	.short	0x010a
        /*0706*/ 	.byte	0x07
	.zero		1


	//   ....[96]....
        /*0708*/ 	.word	0x00004f90
        /*070c*/ 	.word	0x000000ff
        /*0710*/ 	.word	0x000000a8
        /*0714*/ 	.short	0x010a
        /*0716*/ 	.byte	0x07
	.zero		1


	//   ....[97]....
        /*0718*/ 	.word	0x00004fb0
        /*071c*/ 	.word	0x000000ff
        /*0720*/ 	.word	0x000000b0
        /*0724*/ 	.short	0x010a
        /*0726*/ 	.byte	0x07
	.zero		1


	//   ....[98]....
        /*0728*/ 	.word	0x00004ff0
        /*072c*/ 	.word	0x00000000
        /*0730*/ 	.word	0x000000b8
        /*0734*/ 	.short	0x010a
        /*0736*/ 	.byte	0xff
	.zero		1


	//   ....[99]....
        /*0738*/ 	.word	0x00005360
        /*073c*/ 	.word	0x00000000
        /*0740*/ 	.word	0x000000d0
        /*0744*/ 	.short	0x010a
        /*0746*/ 	.byte	0xff
	.zero		1


	//   ....[100]....
        /*0748*/ 	.word	0x00005470
        /*074c*/ 	.word	0x00000000
        /*0750*/ 	.word	0x00000000
        /*0754*/ 	.short	0x0101
        /*0756*/ 	.byte	0xff
	.zero		1


	//   ....[101]....
        /*0758*/ 	.word	0x00005ef0
        /*075c*/ 	.word	0x000000ff
        /*0760*/ 	.word	0x00000080
        /*0764*/ 	.short	0x010a
        /*0766*/ 	.byte	0x24
	.zero		1


	//   ....[102]....
        /*0768*/ 	.word	0x00005f30
        /*076c*/ 	.word	0x00000054
        /*0770*/ 	.word	0x000000f0
        /*0774*/ 	.short	0x010a
        /*0776*/ 	.byte	0xff
	.zero		1


	//   ....[103]....
        /*0778*/ 	.word	0x000060a0
        /*077c*/ 	.word	0x000000ff
        /*0780*/ 	.word	0x00000080
        /*0784*/ 	.short	0x010a
        /*0786*/ 	.byte	0x24
	.zero		1


	//   ....[104]....
        /*0788*/ 	.word	0x000061a0
        /*078c*/ 	.word	0x00000054
        /*0790*/ 	.word	0x000000f0
        /*0794*/ 	.short	0x010a
        /*0796*/ 	.byte	0xff
	.zero		1


	//   ....[105]....
        /*0798*/ 	.word	0x000069a0
        /*079c*/ 	.word	0x00000000
        /*07a0*/ 	.word	0x00000000
        /*07a4*/ 	.short	0x0101
        /*07a6*/ 	.byte	0xff
	.zero		1


	//   ....[106]....
        /*07a8*/ 	.word	0x000069b0
        /*07ac*/ 	.word	0x00000002
        /*07b0*/ 	.word	0x00000080
        /*07b4*/ 	.short	0x010a
        /*07b6*/ 	.byte	0xff
	.zero		1


	//   ....[107]....
        /*07b8*/ 	.word	0x00006a80
        /*07bc*/ 	.word	0x00000002
        /*07c0*/ 	.word	0x00000080
        /*07c4*/ 	.short	0x010a
        /*07c6*/ 	.byte	0xff
	.zero		1


	//   ....[108]....
        /*07c8*/ 	.word	0x00007300
        /*07cc*/ 	.word	0x00000015
        /*07d0*/ 	.word	0x00000000
        /*07d4*/ 	.short	0x0101
        /*07d6*/ 	.byte	0xff
	.zero		1


	//   ....[109]....
        /*07d8*/ 	.word	0x00007320
        /*07dc*/ 	.word	0x00000000
        /*07e0*/ 	.word	0x00000080
        /*07e4*/ 	.short	0x010a
        /*07e6*/ 	.byte	0xff
	.zero		1


	//   ....[110]....
        /*07e8*/ 	.word	0x000073e0
        /*07ec*/ 	.word	0x00000000
        /*07f0*/ 	.word	0x00000080
        /*07f4*/ 	.short	0x010a
        /*07f6*/ 	.byte	0xff
	.zero		1


	//   ....[111]....
        /*07f8*/ 	.word	0x00007c60
        /*07fc*/ 	.word	0x00000015
        /*0800*/ 	.word	0x00000000
        /*0804*/ 	.short	0x0101
        /*0806*/ 	.byte	0xff
	.zero		1


	//   ....[112]....
        /*0808*/ 	.word	0x00007c80
        /*080c*/ 	.word	0x00000002
        /*0810*/ 	.word	0x00000080
        /*0814*/ 	.short	0x010a
        /*0816*/ 	.byte	0xff
	.zero		1


	//   ....[113]....
        /*0818*/ 	.word	0x00007d40
        /*081c*/ 	.word	0x00000002
        /*0820*/ 	.word	0x00000080
        /*0824*/ 	.short	0x010a
        /*0826*/ 	.byte	0xff
	.zero		1


	//   ....[114]....
        /*0828*/ 	.word	0x000080b0
        /*082c*/ 	.word	0x000000ff
        /*0830*/ 	.word	0x00000000
        /*0834*/ 	.short	0x0101
        /*0836*/ 	.byte	0x05
	.zero		1


	//   ....[115]....
        /*0838*/ 	.word	0x00008620
        /*083c*/ 	.word	0x00000000
        /*0840*/ 	.word	0x00000000
        /*0844*/ 	.short	0x0101
        /*0846*/ 	.byte	0xff
	.zero		1


	//   ....[116]....
        /*0848*/ 	.word	0x00008890
        /*084c*/ 	.word	0x000000ff
        /*0850*/ 	.word	0x00000000
        /*0854*/ 	.short	0x0101
        /*0856*/ 	.byte	0x04
	.zero		1


	//   ....[117]....
        /*0858*/ 	.word	0x000088b0
        /*085c*/ 	.word	0x00000002
        /*0860*/ 	.word	0x00000140
        /*0864*/ 	.short	0x010a
        /*0866*/ 	.byte	0xff
	.zero		1


	//   ....[118]....
        /*0868*/ 	.word	0x00008910
        /*086c*/ 	.word	0x00000002
        /*0870*/ 	.word	0x00000040
        /*0874*/ 	.short	0x010a
        /*0876*/ 	.byte	0xff
	.zero		1


	//   ....[119]....
        /*0878*/ 	.word	0x00008970
        /*087c*/ 	.word	0x00000002
        /*0880*/ 	.word	0x00000040
        /*0884*/ 	.short	0x010a
        /*0886*/ 	.byte	0xff
	.zero		1


	//   ....[120]....
        /*0888*/ 	.word	0x000089c0
        /*088c*/ 	.word	0x00000002
        /*0890*/ 	.word	0x000000d0
        /*0894*/ 	.short	0x010a
        /*0896*/ 	.byte	0xff
	.zero		1


	//   ....[121]....
        /*0898*/ 	.word	0x00008a20
        /*089c*/ 	.word	0x00000000
        /*08a0*/ 	.word	0x00000000
        /*08a4*/ 	.short	0x010a
        /*08a6*/ 	.byte	0xff
	.zero		1


	//   ....[122]....
        /*08a8*/ 	.word	0x00008a80
        /*08ac*/ 	.word	0x00000000
        /*08b0*/ 	.word	0x00000000
        /*08b4*/ 	.short	0x010a
        /*08b6*/ 	.byte	0xff
	.zero		1


	//   ....[123]....
        /*08b8*/ 	.word	0x00008ae0
        /*08bc*/ 	.word	0x00000000
        /*08c0*/ 	.word	0x00000000
        /*08c4*/ 	.short	0x010a
        /*08c6*/ 	.byte	0xff
	.zero		1


	//   ....[124]....
        /*08c8*/ 	.word	0x00008b40
        /*08cc*/ 	.word	0x00000000
        /*08d0*/ 	.word	0x00000000
        /*08d4*/ 	.short	0x010a
        /*08d6*/ 	.byte	0xff
	.zero		1


	//   ....[125]....
        /*08d8*/ 	.word	0x00008ba0
        /*08dc*/ 	.word	0x00000000
        /*08e0*/ 	.word	0x00000000
        /*08e4*/ 	.short	0x010a
        /*08e6*/ 	.byte	0xff
	.zero		1


	//   ....[126]....
        /*08e8*/ 	.word	0x00008c00
        /*08ec*/ 	.word	0x00000000
        /*08f0*/ 	.word	0x00000000
        /*08f4*/ 	.short	0x010a
        /*08f6*/ 	.byte	0xff
	.zero		1


	//   ....[127]....
        /*08f8*/ 	.word	0x00008c60
        /*08fc*/ 	.word	0x00000000
        /*0900*/ 	.word	0x00000000
        /*0904*/ 	.short	0x010a
        /*0906*/ 	.byte	0xff
	.zero		1


	//   ....[128]....
        /*0908*/ 	.word	0x00008cb0
        /*090c*/ 	.word	0x00000000
        /*0910*/ 	.word	0x00000130
        /*0914*/ 	.short	0x010a
        /*0916*/ 	.byte	0xff
	.zero		1


	//   ....[129]....
        /*0918*/ 	.word	0x00008d10
        /*091c*/ 	.word	0x00000000
        /*0920*/ 	.word	0x000000e0
        /*0924*/ 	.short	0x010a
        /*0926*/ 	.byte	0xff
	.zero		1


	//   ....[130]....
        /*0928*/ 	.word	0x00008d60
        /*092c*/ 	.word	0x00000000
        /*0930*/ 	.word	0x000000d0
        /*0934*/ 	.short	0x010a
        /*0936*/ 	.byte	0xff
	.zero		1


	//   ....[131]....
        /*0938*/ 	.word	0x00008dc0
        /*093c*/ 	.word	0x00000000
        /*0940*/ 	.word	0x000000e0
        /*0944*/ 	.short	0x010a
        /*0946*/ 	.byte	0xff
	.zero		1


	//   ....[132]....
        /*0948*/ 	.word	0x00008e10
        /*094c*/ 	.word	0x00000000
        /*0950*/ 	.word	0x000000d0
        /*0954*/ 	.short	0x010a
        /*0956*/ 	.byte	0xff
	.zero		1


	//   ....[133]....
        /*0958*/ 	.word	0x00008e70
        /*095c*/ 	.word	0x00000002
        /*0960*/ 	.word	0x00000110
        /*0964*/ 	.short	0x010a
        /*0966*/ 	.byte	0xff
	.zero		1


	//   ....[134]....
        /*0968*/ 	.word	0x00008ed0
        /*096c*/ 	.word	0x00000000
        /*0970*/ 	.word	0x00000000
        /*0974*/ 	.short	0x010a
        /*0976*/ 	.byte	0xff
	.zero		1


	//   ....[135]....
        /*0978*/ 	.word	0x00008f30
        /*097c*/ 	.word	0x00000000
        /*0980*/ 	.word	0x00000000
        /*0984*/ 	.short	0x010a
        /*0986*/ 	.byte	0xff
	.zero		1


	//   ....[136]....
        /*0988*/ 	.word	0x00008f90
        /*098c*/ 	.word	0x00000000
        /*0990*/ 	.word	0x00000000
        /*0994*/ 	.short	0x010a
        /*0996*/ 	.byte	0xff
	.zero		1


	//   ....[137]....
        /*0998*/ 	.word	0x00008ff0
        /*099c*/ 	.word	0x00000000
        /*09a0*/ 	.word	0x00000000
        /*09a4*/ 	.short	0x010a
        /*09a6*/ 	.byte	0xff
	.zero		1


	//   ....[138]....
        /*09a8*/ 	.word	0x00009050
        /*09ac*/ 	.word	0x00000000
        /*09b0*/ 	.word	0x00000000
        /*09b4*/ 	.short	0x010a
        /*09b6*/ 	.byte	0xff
	.zero		1


	//   ....[139]....
        /*09b8*/ 	.word	0x000090a0
        /*09bc*/ 	.word	0x00000000
        /*09c0*/ 	.word	0x000000d0
        /*09c4*/ 	.short	0x010a
        /*09c6*/ 	.byte	0xff
	.zero		1


	//   ....[140]....
        /*09c8*/ 	.word	0x00009100
        /*09cc*/ 	.word	0x00000000
        /*09d0*/ 	.word	0x000000c8
        /*09d4*/ 	.short	0x010a
        /*09d6*/ 	.byte	0xff
	.zero		1


	//   ....[141]....
        /*09d8*/ 	.word	0x00009160
        /*09dc*/ 	.word	0x00000000
        /*09e0*/ 	.word	0x000000a0
        /*09e4*/ 	.short	0x010a
        /*09e6*/ 	.byte	0xff
	.zero		1


	//   ....[142]....
        /*09e8*/ 	.word	0x000091c0
        /*09ec*/ 	.word	0x00000000
        /*09f0*/ 	.word	0x000000a8
        /*09f4*/ 	.short	0x010a
        /*09f6*/ 	.byte	0xff
	.zero		1


	//   ....[143]....
        /*09f8*/ 	.word	0x00009220
        /*09fc*/ 	.word	0x00000000
        /*0a00*/ 	.word	0x000000b0
        /*0a04*/ 	.short	0x010a
        /*0a06*/ 	.byte	0xff
	.zero		1


	//   ....[144]....
        /*0a08*/ 	.word	0x00009280
        /*0a0c*/ 	.word	0x00000000
        /*0a10*/ 	.word	0x000000b8
        /*0a14*/ 	.short	0x010a
        /*0a16*/ 	.byte	0xff
	.zero		1


	//   ....[145]....
        /*0a18*/ 	.word	0x000092e0
        /*0a1c*/ 	.word	0x00000000
        /*0a20*/ 	.word	0x000000a0
        /*0a24*/ 	.short	0x010a
        /*0a26*/ 	.byte	0xff
	.zero		1


	//   ....[146]....
        /*0a28*/ 	.word	0x00009340
        /*0a2c*/ 	.word	0x00000000
        /*0a30*/ 	.word	0x000000a8
        /*0a34*/ 	.short	0x010a
        /*0a36*/ 	.byte	0xff
	.zero		1


	//   ....[147]....
        /*0a38*/ 	.word	0x000093a0
        /*0a3c*/ 	.word	0x00000000
        /*0a40*/ 	.word	0x000000b0
        /*0a44*/ 	.short	0x010a
        /*0a46*/ 	.byte	0xff
	.zero		1


	//   ....[148]....
        /*0a48*/ 	.word	0x000093f0
        /*0a4c*/ 	.word	0x00000000
        /*0a50*/ 	.word	0x000000d0
        /*0a54*/ 	.short	0x010a
        /*0a56*/ 	.byte	0xff
	.zero		1


	//   ....[149]....
        /*0a58*/ 	.word	0x00009450
        /*0a5c*/ 	.word	0x00000000
        /*0a60*/ 	.word	0x00000080
        /*0a64*/ 	.short	0x010a
        /*0a66*/ 	.byte	0xff
	.zero		1


	//   ....[150]....
        /*0a68*/ 	.word	0x000094a0
        /*0a6c*/ 	.word	0x00000054
        /*0a70*/ 	.word	0x000000f0
        /*0a74*/ 	.short	0x010a
        /*0a76*/ 	.byte	0xff
	.zero		1


	//   ....[151]....
        /*0a78*/ 	.word	0x000094f0
        /*0a7c*/ 	.word	0x00000002
        /*0a80*/ 	.word	0x00000080
        /*0a84*/ 	.short	0x010a
        /*0a86*/ 	.byte	0xff
	.zero		1


	//   ....[152]....
        /*0a88*/ 	.word	0x00009540
        /*0a8c*/ 	.word	0x00000000
        /*0a90*/ 	.word	0x00000080
        /*0a94*/ 	.short	0x010a
        /*0a96*/ 	.byte	0xff
	.zero		1


	//   ....[153]....
        /*0a98*/ 	.word	0x00009590
        /*0a9c*/ 	.word	0x00000002
        /*0aa0*/ 	.word	0x00000080
        /*0aa4*/ 	.short	0x010a
        /*0aa6*/ 	.byte	0xff
	.zero		1


	//----- nvinfo : EIATTR_NUM_MBARRIERS
	.align		4
.L_47:
        /*0aa8*/ 	.byte	0x03, 0x38
        /*0aaa*/ 	.short	0x002a


	//----- nvinfo : EIATTR_EXIT_INSTR_OFFSETS
	.align		4
        /*0aac*/ 	.byte	0x04, 0x1c
        /*0aae*/ 	.short	(.L_49 - .L_48)


	//   ....[0]....
.L_48:
        /*0ab0*/ 	.word	0x00002b40


	//   ....[1]....
        /*0ab4*/ 	.word	0x00003030


	//   ....[2]....
        /*0ab8*/ 	.word	0x00003090


	//   ....[3]....
        /*0abc*/ 	.word	0x00003ff0


	//   ....[4]....
        /*0ac0*/ 	.word	0x00005020


	//   ....[5]....
        /*0ac4*/ 	.word	0x00005060


	//   ....[6]....
        /*0ac8*/ 	.word	0x00008780


	//   ....[7]....
        /*0acc*/ 	.word	0x00008800


	//   ....[8]....
        /*0ad0*/ 	.word	0x00008830


	//   ....[9]....
        /*0ad4*/ 	.word	0x000088a0


	//----- nvinfo : EIATTR_MAX_THREADS
	.align		4
.L_49:
        /*0ad8*/ 	.byte	0x04, 0x05
        /*0ada*/ 	.short	(.L_51 - .L_50)
.L_50:
        /*0adc*/ 	.word	0x00000100
        /*0ae0*/ 	.word	0x00000001
        /*0ae4*/ 	.word	0x00000001


	//----- nvinfo : EIATTR_CRS_STACK_SIZE
	.align		4
.L_51:
        /*0ae8*/ 	.byte	0x04, 0x1e
        /*0aea*/ 	.short	(.L_53 - .L_52)
.L_52:
        /*0aec*/ 	.word	0x00000000


	//----- nvinfo : EIATTR_CBANK_PARAM_SIZE
	.align		4
.L_53:
        /*0af0*/ 	.byte	0x03, 0x19
        /*0af2*/ 	.short	0x0800


	//----- nvinfo : EIATTR_PARAM_CBANK
	.align		4
        /*0af4*/ 	.byte	0x04, 0x0a
        /*0af6*/ 	.short	(.L_55 - .L_54)
	.align		4
.L_54:
        /*0af8*/ 	.word	index@(.nv.constant0._ZN7cutlass13device_kernelINS_4gemm6kernel13GemmUniversalIN4cute5tupleIJiiiiEEENS1_10collective13CollectiveMmaINS1_35MainloopSm100TmaUmmaWarpSpecializedILi8ELi2ELi4ENS5_IJNS4_1CILi1EEESB_SB_EEEEENS5_IJNSA_ILi64EEENSA_ILi128EEENSA_ILi32EEEEEENS_10tfloat32_tENS5_IJSB_llEEESI_SJ_NS4_8TiledMMAINS4_8MMA_AtomIJNS4_17SM100_MMA_TF32_SSISI_SI_fLi64ELi128ELNS4_4UMMA5MajorE1ELSO_1ELNSN_7ScaleInE0ELSP_0EEEEEENS4_6LayoutISC_NS5_IJNSA_ILi0EEEST_ST_EEEEENS5_IJNS4_10UnderscoreESW_SW_EEEEENS4_13SM90_TMA_LOADENS4_14ComposedLayoutINS4_7SwizzleILi2ELi5ELi2EEENS4_18smem_ptr_flag_bitsILi32EEENSS_INS5_IJSG_NSA_ILi4EEEEEENS5_IJSB_SG_EEEEEEEvNS4_8identityESZ_S19_vS1A_EENS_8epilogue10collective18CollectiveEpilogueINS1C_23Sm100TmaWarpSpecializedILi4ELi2ELi16ELb1ELb0EEEJSH_NS5_IJNSS_ISE_SB_EENSS_ISG_SB_EEEEESI_NS5_IJlSB_lEEESI_S1K_NS1C_6fusion15FusionCallbacksIS1G_NS1L_17LinearCombinationISI_fSI_fLNS_15FloatRoundStyleE2EEESH_S1J_JEEENS4_5SM1004TMEM4LOAD26SM100_TMEM_LOAD_16dp128b8xESZ_NS10_INS11_ILi3ELi4ELi3EEES14_NSS_INS5_IJNSA_ILi8EEESG_EEENS5_IJSG_SB_EEEEEEENS4_17SM75_U32x4_LDSM_NENS4_14SM90_TMA_STOREES20_NS4_17SM90_U32x4_STSM_NENS4_39AutoVectorizingCopyWithAssumedAlignmentILi128EEEEEEvvEEEEvNT_6ParamsE)
        /*0afc*/ 	.short	0x0380
        /*0afe*/ 	.short	0x0800


	//----- nvinfo : EIATTR_SW_WAR
	.align		4
.L_55:
        /*0b00*/ 	.byte	0x04, 0x36
        /*0b02*/ 	.short	(.L_57 - .L_56)
.L_56:
        /*0b04*/ 	.word	0x00000008
.L_57:


//--------------------- .nv.callgraph             --------------------------
	.section	.nv.callgraph,"",@"SHT_CUDA_CALLGRAPH"
	.align	4
	.sectionentsize	8
	.align		4
        /*0000*/ 	.word	0x00000000
	.align		4
        /*0004*/ 	.word	0xffffffff
	.align		4
        /*0008*/ 	.word	index@(_ZN7cutlass13device_kernelINS_4gemm6kernel13GemmUniversalIN4cute5tupleIJiiiiEEENS1_10collective13CollectiveMmaINS1_35MainloopSm100TmaUmmaWarpSpecializedILi8ELi2ELi4ENS5_IJNS4_1CILi1EEESB_SB_EEEEENS5_IJNSA_ILi64EEENSA_ILi128EEENSA_ILi32EEEEEENS_10tfloat32_tENS5_IJSB_llEEESI_SJ_NS4_8TiledMMAINS4_8MMA_AtomIJNS4_17SM100_MMA_TF32_SSISI_SI_fLi64ELi128ELNS4_4UMMA5MajorE1ELSO_1ELNSN_7ScaleInE0ELSP_0EEEEEENS4_6LayoutISC_NS5_IJNSA_ILi0EEEST_ST_EEEEENS5_IJNS4_10UnderscoreESW_SW_EEEEENS4_13SM90_TMA_LOADENS4_14ComposedLayoutINS4_7SwizzleILi2ELi5ELi2EEENS4_18smem_ptr_flag_bitsILi32EEENSS_INS5_IJSG_NSA_ILi4EEEEEENS5_IJSB_SG_EEEEEEEvNS4_8identityESZ_S19_vS1A_EENS_8epilogue10collective18CollectiveEpilogueINS1C_23Sm100TmaWarpSpecializedILi4ELi2ELi16ELb1ELb0EEEJSH_NS5_IJNSS_ISE_SB_EENSS_ISG_SB_EEEEESI_NS5_IJlSB_lEEESI_S1K_NS1C_6fusion15FusionCallbacksIS1G_NS1L_17LinearCombinationISI_fSI_fLNS_15FloatRoundStyleE2EEESH_S1J_JEEENS4_5SM1004TMEM4LOAD26SM100_TMEM_LOAD_16dp128b8xESZ_NS10_INS11_ILi3ELi4ELi3EEES14_NSS_INS5_IJNSA_ILi8EEESG_EEENS5_IJSG_SB_EEEEEEENS4_17SM75_U32x4_LDSM_NENS4_14SM90_TMA_STOREES20_NS4_17SM90_U32x4_STSM_NENS4_39AutoVectorizingCopyWithAssumedAlignmentILi128EEEEEEvvEEEEvNT_6ParamsE)
	.align		4
        /*000c*/ 	.word	index@(__assertfail)
	.align		4
        /*0010*/ 	.word	0x00000000
	.align		4
        /*0014*/ 	.word	0xfffffffe
	.align		4
        /*0018*/ 	.word	0x00000000
	.align		4
        /*001c*/ 	.word	0xfffffffd
	.align		4
        /*0020*/ 	.word	0x00000000
	.align		4
        /*0024*/ 	.word	0xfffffffc


//--------------------- .nv.constant4             --------------------------
	.section	.nv.constant4,"a",@progbits
	.align	8
	.align		8
.nv.constant4:
        /*0000*/ 	.dword	__assertfail
	.align		8
        /*0008*/ 	.dword	__unnamed_1
	.align		8
        /*0010*/ 	.dword	__unnamed_2
	.align		8
        /*0018*/ 	.dword	_ZN40_INTERNAL_a858b297_4_k_cu_b48ef450_332074cuda3std3__45__cpo5beginE
	.align		8
        /*0020*/ 	.dword	_ZN40_INTERNAL_a858b297_4_k_cu_b48ef450_332074cuda3std3__45__cpo3endE
	.align		8
        /*0028*/ 	.dword	_ZN40_INTERNAL_a858b297_4_k_cu_b48ef450_332074cuda3std3__45__cpo6cbeginE
	.align		8
        /*0030*/ 	.dword	_ZN40_INTERNAL_a858b297_4_k_cu_b48ef450_332074cuda3std3__45__cpo4cendE
	.align		8
        /*0038*/ 	.dword	_ZN40_INTERNAL_a858b297_4_k_cu_b48ef450_332074cuda3std3__442_GLOBAL__N__a858b297_4_k_cu_b48ef450_332076ignoreE
	.align		8
        /*0040*/ 	.dword	_ZN40_INTERNAL_a858b297_4_k_cu_b48ef450_332074cuda3std3__419piecewise_constructE
	.align		8
        /*0048*/ 	.dword	_ZN40_INTERNAL_a858b297_4_k_cu_b48ef450_332074cuda3std3__48in_placeE
	.align		8
        /*0050*/ 	.dword	_ZN40_INTERNAL_a858b297_4_k_cu_b48ef450_332074cuda3std6ranges3__45__cpo4swapE
	.align		8
        /*0058*/ 	.dword	_ZN40_INTERNAL_a858b297_4_k_cu_b48ef450_332074cuda3std6ranges3__45__cpo9iter_moveE
	.align		8
        /*0060*/ 	.dword	_ZN40_INTERNAL_a858b297_4_k_cu_b48ef450_332074cute7productE
	.align		8
        /*0068*/ 	.dword	_ZN40_INTERNAL_a858b297_4_k_cu_b48ef450_332074cute1_E
	.align		8
        /*0070*/ 	.dword	$str$25
	.align		8
        /*0078*/ 	.dword	$str$26
	.align		8
        /*0080*/ 	.dword	$str$27
	.align		8
        /*0088*/ 	.dword	$str$28


//--------------------- .text._ZN7cutlass13device_kernelINS_4gemm6kernel13GemmUniversalIN4cute5tupleIJiiiiEEENS1_10collective13CollectiveMmaINS1_35MainloopSm100TmaUmmaWarpSpecializedILi8ELi2ELi4ENS5_IJNS4_1CILi1EEESB_SB_EEEEENS5_IJNSA_ILi64EEENSA_ILi128EEENSA_ILi32EEEEEENS_10tfloat32_tENS5_IJSB_llEEESI_SJ_NS4_8TiledMMAINS4_8MMA_AtomIJNS4_17SM100_MMA_TF32_SSISI_SI_fLi64ELi128ELNS4_4UMMA5MajorE1ELSO_1ELNSN_7ScaleInE0ELSP_0EEEEEENS4_6LayoutISC_NS5_IJNSA_ILi0EEEST_ST_EEEEENS5_IJNS4_10UnderscoreESW_SW_EEEEENS4_13SM90_TMA_LOADENS4_14ComposedLayoutINS4_7SwizzleILi2ELi5ELi2EEENS4_18smem_ptr_flag_bitsILi32EEENSS_INS5_IJSG_NSA_ILi4EEEEEENS5_IJSB_SG_EEEEEEEvNS4_8identityESZ_S19_vS1A_EENS_8epilogue10collective18CollectiveEpilogueINS1C_23Sm100TmaWarpSpecializedILi4ELi2ELi16ELb1ELb0EEEJSH_NS5_IJNSS_ISE_SB_EENSS_ISG_SB_EEEEESI_NS5_IJlSB_lEEESI_S1K_NS1C_6fusion15FusionCallbacksIS1G_NS1L_17LinearCombinationISI_fSI_fLNS_15FloatRoundStyleE2EEESH_S1J_JEEENS4_5SM1004TMEM4LOAD26SM100_TMEM_LOAD_16dp128b8xESZ_NS10_INS11_ILi3ELi4ELi3EEES14_NSS_INS5_IJNSA_ILi8EEESG_EEENS5_IJSG_SB_EEEEEEENS4_17SM75_U32x4_LDSM_NENS4_14SM90_TMA_STOREES20_NS4_17SM90_U32x4_STSM_NENS4_39AutoVectorizingCopyWithAssumedAlignmentILi128EEEEEEvvEEEEvNT_6ParamsE --------------------------
	.section	.text._ZN7cutlass13device_kernelINS_4gemm6kernel13GemmUniversalIN4cute5tupleIJiiiiEEENS1_10collective13CollectiveMmaINS1_35MainloopSm100TmaUmmaWarpSpecializedILi8ELi2ELi4ENS5_IJNS4_1CILi1EEESB_SB_EEEEENS5_IJNSA_ILi64EEENSA_ILi128EEENSA_ILi32EEEEEENS_10tfloat32_tENS5_IJSB_llEEESI_SJ_NS4_8TiledMMAINS4_8MMA_AtomIJNS4_17SM100_MMA_TF32_SSISI_SI_fLi64ELi128ELNS4_4UMMA5MajorE1ELSO_1ELNSN_7ScaleInE0ELSP_0EEEEEENS4_6LayoutISC_NS5_IJNSA_ILi0EEEST_ST_EEEEENS5_IJNS4_10UnderscoreESW_SW_EEEEENS4_13SM90_TMA_LOADENS4_14ComposedLayoutINS4_7SwizzleILi2ELi5ELi2EEENS4_18smem_ptr_flag_bitsILi32EEENSS_INS5_IJSG_NSA_ILi4EEEEEENS5_IJSB_SG_EEEEEEEvNS4_8identityESZ_S19_vS1A_EENS_8epilogue10collective18CollectiveEpilogueINS1C_23Sm100TmaWarpSpecializedILi4ELi2ELi16ELb1ELb0EEEJSH_NS5_IJNSS_ISE_SB_EENSS_ISG_SB_EEEEESI_NS5_IJlSB_lEEESI_S1K_NS1C_6fusion15FusionCallbacksIS1G_NS1L_17LinearCombinationISI_fSI_fLNS_15FloatRoundStyleE2EEESH_S1J_JEEENS4_5SM1004TMEM4LOAD26SM100_TMEM_LOAD_16dp128b8xESZ_NS10_INS11_ILi3ELi4ELi3EEES14_NSS_INS5_IJNSA_ILi8EEESG_EEENS5_IJSG_SB_EEEEEEENS4_17SM75_U32x4_LDSM_NENS4_14SM90_TMA_STOREES20_NS4_17SM90_U32x4_STSM_NENS4_39AutoVectorizingCopyWithAssumedAlignmentILi128EEEEEEvvEEEEvNT_6ParamsE,"ax",@progbits
	.align	128
.text._ZN7cutlass13device_kernelINS_4gemm6kernel13GemmUniversalIN4cute5tupleIJiiiiEEENS1_10collective13CollectiveMmaINS1_35MainloopSm100TmaUmmaWarpSpecializedILi8ELi2ELi4ENS5_IJNS4_1CILi1EEESB_SB_EEEEENS5_IJNSA_ILi64EEENSA_ILi128EEENSA_ILi32EEEEEENS_10tfloat32_tENS5_IJSB_llEEESI_SJ_NS4_8TiledMMAINS4_8MMA_AtomIJNS4_17SM100_MMA_TF32_SSISI_SI_fLi64ELi128ELNS4_4UMMA5MajorE1ELSO_1ELNSN_7ScaleInE0ELSP_0EEEEEENS4_6LayoutISC_NS5_IJNSA_ILi0EEEST_ST_EEEEENS5_IJNS4_10UnderscoreESW_SW_EEEEENS4_13SM90_TMA_LOADENS4_14ComposedLayoutINS4_7SwizzleILi2ELi5ELi2EEENS4_18smem_ptr_flag_bitsILi32EEENSS_INS5_IJSG_NSA_ILi4EEEEEENS5_IJSB_SG_EEEEEEEvNS4_8identityESZ_S19_vS1A_EENS_8epilogue10collective18CollectiveEpilogueINS1C_23Sm100TmaWarpSpecializedILi4ELi2ELi16ELb1ELb0EEEJSH_NS5_IJNSS_ISE_SB_EENSS_ISG_SB_EEEEESI_NS5_IJlSB_lEEESI_S1K_NS1C_6fusion15FusionCallbacksIS1G_NS1L_17LinearCombinationISI_fSI_fLNS_15FloatRoundStyleE2EEESH_S1J_JEEENS4_5SM1004TMEM4LOAD26SM100_TMEM_LOAD_16dp128b8xESZ_NS10_INS11_ILi3ELi4ELi3EEES14_NSS_INS5_IJNSA_ILi8EEESG_EEENS5_IJSG_SB_EEEEEEENS4_17SM75_U32x4_LDSM_NENS4_14SM90_TMA_STOREES20_NS4_17SM90_U32x4_STSM_NENS4_39AutoVectorizingCopyWithAssumedAlignmentILi128EEEEEEvvEEEEvNT_6ParamsE:
        .type           _ZN7cutlass13device_kernelINS_4gemm6kernel13GemmUniversalIN4cute5tupleIJiiiiEEENS1_10collective13CollectiveMmaINS1_35MainloopSm100TmaUmmaWarpSpecializedILi8ELi2ELi4ENS5_IJNS4_1CILi1EEESB_SB_EEEEENS5_IJNSA_ILi64EEENSA_ILi128EEENSA_ILi32EEEEEENS_10tfloat32_tENS5_IJSB_llEEESI_SJ_NS4_8TiledMMAINS4_8MMA_AtomIJNS4_17SM100_MMA_TF32_SSISI_SI_fLi64ELi128ELNS4_4UMMA5MajorE1ELSO_1ELNSN_7ScaleInE0ELSP_0EEEEEENS4_6LayoutISC_NS5_IJNSA_ILi0EEEST_ST_EEEEENS5_IJNS4_10UnderscoreESW_SW_EEEEENS4_13SM90_TMA_LOADENS4_14ComposedLayoutINS4_7SwizzleILi2ELi5ELi2EEENS4_18smem_ptr_flag_bitsILi32EEENSS_INS5_IJSG_NSA_ILi4EEEEEENS5_IJSB_SG_EEEEEEEvNS4_8identityESZ_S19_vS1A_EENS_8epilogue10collective18CollectiveEpilogueINS1C_23Sm100TmaWarpSpecializedILi4ELi2ELi16ELb1ELb0EEEJSH_NS5_IJNSS_ISE_SB_EENSS_ISG_SB_EEEEESI_NS5_IJlSB_lEEESI_S1K_NS1C_6fusion15FusionCallbacksIS1G_NS1L_17LinearCombinationISI_fSI_fLNS_15FloatRoundStyleE2EEESH_S1J_JEEENS4_5SM1004TMEM4LOAD26SM100_TMEM_LOAD_16dp128b8xESZ_NS10_INS11_ILi3ELi4ELi3EEES14_NSS_INS5_IJNSA_ILi8EEESG_EEENS5_IJSG_SB_EEEEEEENS4_17SM75_U32x4_LDSM_NENS4_14SM90_TMA_STOREES20_NS4_17SM90_U32x4_STSM_NENS4_39AutoVectorizingCopyWithAssumedAlignmentILi128EEEEEEvvEEEEvNT_6ParamsE,@function
        .size           _ZN7cutlass13device_kernelINS_4gemm6kernel13GemmUniversalIN4cute5tupleIJiiiiEEENS1_10collective13CollectiveMmaINS1_35MainloopSm100TmaUmmaWarpSpecializedILi8ELi2ELi4ENS5_IJNS4_1CILi1EEESB_SB_EEEEENS5_IJNSA_ILi64EEENSA_ILi128EEENSA_ILi32EEEEEENS_10tfloat32_tENS5_IJSB_llEEESI_SJ_NS4_8TiledMMAINS4_8MMA_AtomIJNS4_17SM100_MMA_TF32_SSISI_SI_fLi64ELi128ELNS4_4UMMA5MajorE1ELSO_1ELNSN_7ScaleInE0ELSP_0EEEEEENS4_6LayoutISC_NS5_IJNSA_ILi0EEEST_ST_EEEEENS5_IJNS4_10UnderscoreESW_SW_EEEEENS4_13SM90_TMA_LOADENS4_14ComposedLayoutINS4_7SwizzleILi2ELi5ELi2EEENS4_18smem_ptr_flag_bitsILi32EEENSS_INS5_IJSG_NSA_ILi4EEEEEENS5_IJSB_SG_EEEEEEEvNS4_8identityESZ_S19_vS1A_EENS_8epilogue10collective18CollectiveEpilogueINS1C_23Sm100TmaWarpSpecializedILi4ELi2ELi16ELb1ELb0EEEJSH_NS5_IJNSS_ISE_SB_EENSS_ISG_SB_EEEEESI_NS5_IJlSB_lEEESI_S1K_NS1C_6fusion15FusionCallbacksIS1G_NS1L_17LinearCombinationISI_fSI_fLNS_15FloatRoundStyleE2EEESH_S1J_JEEENS4_5SM1004TMEM4LOAD26SM100_TMEM_LOAD_16dp128b8xESZ_NS10_INS11_ILi3ELi4ELi3EEES14_NSS_INS5_IJNSA_ILi8EEESG_EEENS5_IJSG_SB_EEEEEEENS4_17SM75_U32x4_LDSM_NENS4_14SM90_TMA_STOREES20_NS4_17SM90_U32x4_STSM_NENS4_39AutoVectorizingCopyWithAssumedAlignmentILi128EEEEEEvvEEEEvNT_6ParamsE,(.L_x_192 - _ZN7cutlass13device_kernelINS_4gemm6kernel13GemmUniversalIN4cute5tupleIJiiiiEEENS1_10collective13CollectiveMmaINS1_35MainloopSm100TmaUmmaWarpSpecializedILi8ELi2ELi4ENS5_IJNS4_1CILi1EEESB_SB_EEEEENS5_IJNSA_ILi64EEENSA_ILi128EEENSA_ILi32EEEEEENS_10tfloat32_tENS5_IJSB_llEEESI_SJ_NS4_8TiledMMAINS4_8MMA_AtomIJNS4_17SM100_MMA_TF32_SSISI_SI_fLi64ELi128ELNS4_4UMMA5MajorE1ELSO_1ELNSN_7ScaleInE0ELSP_0EEEEEENS4_6LayoutISC_NS5_IJNSA_ILi0EEEST_ST_EEEEENS5_IJNS4_10UnderscoreESW_SW_EEEEENS4_13SM90_TMA_LOADENS4_14ComposedLayoutINS4_7SwizzleILi2ELi5ELi2EEENS4_18smem_ptr_flag_bitsILi32EEENSS_INS5_IJSG_NSA_ILi4EEEEEENS5_IJSB_SG_EEEEEEEvNS4_8identityESZ_S19_vS1A_EENS_8epilogue10collective18CollectiveEpilogueINS1C_23Sm100TmaWarpSpecializedILi4ELi2ELi16ELb1ELb0EEEJSH_NS5_IJNSS_ISE_SB_EENSS_ISG_SB_EEEEESI_NS5_IJlSB_lEEESI_S1K_NS1C_6fusion15FusionCallbacksIS1G_NS1L_17LinearCombinationISI_fSI_fLNS_15FloatRoundStyleE2EEESH_S1J_JEEENS4_5SM1004TMEM4LOAD26SM100_TMEM_LOAD_16dp128b8xESZ_NS10_INS11_ILi3ELi4ELi3EEES14_NSS_INS5_IJNSA_ILi8EEESG_EEENS5_IJSG_SB_EEEEEEENS4_17SM75_U32x4_LDSM_NENS4_14SM90_TMA_STOREES20_NS4_17SM90_U32x4_STSM_NENS4_39AutoVectorizingCopyWithAssumedAlignmentILi128EEEEEEvvEEEEvNT_6ParamsE)
        .other          _ZN7cutlass13device_kernelINS_4gemm6kernel13GemmUniversalIN4cute5tupleIJiiiiEEENS1_10collective13CollectiveMmaINS1_35MainloopSm100TmaUmmaWarpSpecializedILi8ELi2ELi4ENS5_IJNS4_1CILi1EEESB_SB_EEEEENS5_IJNSA_ILi64EEENSA_ILi128EEENSA_ILi32EEEEEENS_10tfloat32_tENS5_IJSB_llEEESI_SJ_NS4_8TiledMMAINS4_8MMA_AtomIJNS4_17SM100_MMA_TF32_SSISI_SI_fLi64ELi128ELNS4_4UMMA5MajorE1ELSO_1ELNSN_7ScaleInE0ELSP_0EEEEEENS4_6LayoutISC_NS5_IJNSA_ILi0EEEST_ST_EEEEENS5_IJNS4_10UnderscoreESW_SW_EEEEENS4_13SM90_TMA_LOADENS4_14ComposedLayoutINS4_7SwizzleILi2ELi5ELi2EEENS4_18smem_ptr_flag_bitsILi32EEENSS_INS5_IJSG_NSA_ILi4EEEEEENS5_IJSB_SG_EEEEEEEvNS4_8identityESZ_S19_vS1A_EENS_8epilogue10collective18CollectiveEpilogueINS1C_23Sm100TmaWarpSpecializedILi4ELi2ELi16ELb1ELb0EEEJSH_NS5_IJNSS_ISE_SB_EENSS_ISG_SB_EEEEESI_NS5_IJlSB_lEEESI_S1K_NS1C_6fusion15FusionCallbacksIS1G_NS1L_17LinearCombinationISI_fSI_fLNS_15FloatRoundStyleE2EEESH_S1J_JEEENS4_5SM1004TMEM4LOAD26SM100_TMEM_LOAD_16dp128b8xESZ_NS10_INS11_ILi3ELi4ELi3EEES14_NSS_INS5_IJNSA_ILi8EEESG_EEENS5_IJSG_SB_EEEEEEENS4_17SM75_U32x4_LDSM_NENS4_14SM90_TMA_STOREES20_NS4_17SM90_U32x4_STSM_NENS4_39AutoVectorizingCopyWithAssumedAlignmentILi128EEEEEEvvEEEEvNT_6ParamsE,@"STO_CUDA_ENTRY STV_DEFAULT"
_ZN7cutlass13device_kernelINS_4gemm6kernel13GemmUniversalIN4cute5tupleIJiiiiEEENS1_10collective13CollectiveMmaINS1_35MainloopSm100TmaUmmaWarpSpecializedILi8ELi2ELi4ENS5_IJNS4_1CILi1EEESB_SB_EEEEENS5_IJNSA_ILi64EEENSA_ILi128EEENSA_ILi32EEEEEENS_10tfloat32_tENS5_IJSB_llEEESI_SJ_NS4_8TiledMMAINS4_8MMA_AtomIJNS4_17SM100_MMA_TF32_SSISI_SI_fLi64ELi128ELNS4_4UMMA5MajorE1ELSO_1ELNSN_7ScaleInE0ELSP_0EEEEEENS4_6LayoutISC_NS5_IJNSA_ILi0EEEST_ST_EEEEENS5_IJNS4_10UnderscoreESW_SW_EEEEENS4_13SM90_TMA_LOADENS4_14ComposedLayoutINS4_7SwizzleILi2ELi5ELi2EEENS4_18smem_ptr_flag_bitsILi32EEENSS_INS5_IJSG_NSA_ILi4EEEEEENS5_IJSB_SG_EEEEEEEvNS4_8identityESZ_S19_vS1A_EENS_8epilogue10collective18CollectiveEpilogueINS1C_23Sm100TmaWarpSpecializedILi4ELi2ELi16ELb1ELb0EEEJSH_NS5_IJNSS_ISE_SB_EENSS_ISG_SB_EEEEESI_NS5_IJlSB_lEEESI_S1K_NS1C_6fusion15FusionCallbacksIS1G_NS1L_17LinearCombinationISI_fSI_fLNS_15FloatRoundStyleE2EEESH_S1J_JEEENS4_5SM1004TMEM4LOAD26SM100_TMEM_LOAD_16dp128b8xESZ_NS10_INS11_ILi3ELi4ELi3EEES14_NSS_INS5_IJNSA_ILi8EEESG_EEENS5_IJSG_SB_EEEEEEENS4_17SM75_U32x4_LDSM_NENS4_14SM90_TMA_STOREES20_NS4_17SM90_U32x4_STSM_NENS4_39AutoVectorizingCopyWithAssumedAlignmentILi128EEEEEEvvEEEEvNT_6ParamsE:
[----:B------:R-:W1:Y:S01]  /*0000*/  LDC R1, c[0x0][0x37c] ;  /* 0x0000df00ff017b82 */ /* 0x000e620000000800 */
[----:B------:R-:W2:Y:S01]  /*0010*/  S2R R77, SR_TID.X ;  /* 0x00000000004d7919 */ /* 0x000ea20000002100 */
[----:B------:R-:W3:Y:S01]  /*0020*/  LDCU.64 UR4, c[0x0][0x890] ;  /* 0x00011200ff0477ac */ /* 0x000ee20008000a00 */
[----:B------:R-:W-:Y:S02]  /*0030*/  PRMT R64, RZ, 0x7610, R64 ;  /* 0x00007610ff407816 */ /* 0x000fe40000000040 */
[----:B------:R-:W-:Y:S01]  /*0040*/  ELECT P5, URZ, PT ;  /* 0x0000000000ff782f */ /* 0x000fe200038a0000 */
[----:B------:R-:W4:Y:S01]  /*0050*/  LDCU.64 UR46, c[0x0][0x358] ;  /* 0x00006b00ff2e77ac */ /* 0x000f220008000a00 */
[----:B---3--:R-:W-:-:S04]  /*0060*/  UISETP.NE.U32.AND UP0, UPT, UR4, URZ, UPT ;  /* 0x000000ff0400728c */ /* 0x008fc8000bf05070 */
[----:B------:R-:W-:Y:S01]  /*0070*/  UISETP.NE.AND.EX UP0, UPT, UR5, URZ, UPT, UP0 ;  /* 0x000000ff0500728c */ /* 0x000fe2000bf05300 */
[----:B--2---:R-:W-:-:S05]  /*0080*/  SHF.R.U32.HI R69, RZ, 0x5, R77 ;  /* 0x00000005ff457819 */ /* 0x004fca000001164d */
[----:B------:R-:W2:Y:S02]  /*0090*/  SHFL.IDX PT, R0, R69, RZ, 0x1f ;  /* 0x00001fff45007589 */ /* 0x000ea400000e0000 */
[----:B--2---:R-:W-:Y:S01]  /*00a0*/  R2UR UR8, R0 ;  /* 0x00000000000872ca */ /* 0x004fe200000e0000 */
[----:B-1--4-:R-:W-:-:S14]  /*00b0*/  BRA.U UP0, `(.L_x_0) ;  /* 0x00000001002c7547 */ /* 0x012fdc000b800000 */
[----:B------:R-:W1:Y:S02]  /*00c0*/  LDCU.64 UR6, c[0x0][0x888] ;  /* 0x00011100ff0677ac */ /* 0x000e640008000a00 */
[----:B-1----:R-:W-:-:S04]  /*00d0*/  UISETP.NE.U32.AND UP0, UPT, UR6, URZ, UPT ;  /* 0x000000ff0600728c */ /* 0x002fc8000bf05070 */
[----:B------:R-:W-:-:S09]  /*00e0*/  UISETP.NE.AND.EX UP0, UPT, UR7, URZ, UPT, UP0 ;  /* 0x000000ff0700728c */ /* 0x000fd2000bf05300 */
[----:B------:R-:W-:Y:S05]  /*00f0*/  BRA.U !UP0, `(.L_x_1) ;  /* 0x0000000108107547 */ /* 0x000fea000b800000 */
[----:B------:R-:W1:Y:S02]  /*0100*/  LDC.64 R2, c[0x0][0x888] ;  /* 0x00022200ff027b82 */ /* 0x000e640000000a00 */
[----:B-1----:R1:W5:Y:S01]  /*0110*/  LDG.E R35, desc[UR46][R2.64] ;  /* 0x0000002e02237981 */ /* 0x002362000c1e1900 */
[----:B------:R-:W-:Y:S01]  /*0120*/  HFMA2 R64, -RZ, RZ, 0, 5.9604644775390625e-08 ;  /* 0x00000001ff407431 */ /* 0x000fe200000001ff */
[----:B------:R-:W-:Y:S05]  /*0130*/  BRA `(.L_x_0) ;  /* 0x00000000000c7947 */ /* 0x000fea0003800000 */
.L_x_1:
[----:B------:R-:W1:Y:S01]  /*0140*/  LDCU UR6, c[0x0][0x880] ;  /* 0x00011000ff0677ac */ /* 0x000e620008000800 */
[----:B------:R-:W-:Y:S01]  /*0150*/  HFMA2 R64, -RZ, RZ, 0, 5.9604644775390625e-08 ;  /* 0x00000001ff407431 */ /* 0x000fe200000001ff */
[----:B-1----:R-:W-:-:S07]  /*0160*/  MOV R35, UR6 ;  /* 0x0000000600237c02 */ /* 0x002fce0008000f00 */
.L_x_0:
[----:B------:R-:W2:Y:S02]  /*0170*/  LDCU.64 UR6, c[0x0][0x8b0] ;  /* 0x00011600ff0677ac */ /* 0x000ea40008000a00 */
[----:B--2---:R-:W-:-:S04]  /*0180*/  UISETP.NE.U32.AND UP0, UPT, UR6, URZ, UPT ;  /* 0x000000ff0600728c */ /* 0x004fc8000bf05070 */
[----:B------:R-:W-:-:S09]  /*0190*/  UISETP.NE.AND.EX UP0, UPT, UR7, URZ, UPT, UP0 ;  /* 0x000000ff0700728c */ /* 0x000fd2000bf05300 */
[----:B------:R-:W-:Y:S05]  /*01a0*/  BRA.U UP0, `(.L_x_2) ;  /* 0x0000000100247547 */ /* 0x000fea000b800000 */
[----:B------:R-:W2:Y:S02]  /*01b0*/  LDCU.64 UR6, c[0x0][0x8a8] ;  /* 0x00011500ff0677ac */ /* 0x000ea40008000a00 */
[----:B--2---:R-:W-:-:S04]  /*01c0*/  UISETP.NE.U32.AND UP0, UPT, UR6, URZ, UPT ;  /* 0x000000ff0600728c */ /* 0x004fc8000bf05070 */
[----:B------:R-:W-:-:S09]  /*01d0*/  UISETP.NE.AND.EX UP0, UPT, UR7, URZ, UPT, UP0 ;  /* 0x000000ff0700728c */ /* 0x000fd2000bf05300 */
[----:B------:R-:W-:Y:S05]  /*01e0*/  BRA.U !UP0, `(.L_x_3) ;  /* 0x00000001080c7547 */ /* 0x000fea000b800000 */
[----:B-1----:R-:W1:Y:S02]  /*01f0*/  LDC.64 R2, c[0x0][0x8a8] ;  /* 0x00022a00ff027b82 */ /* 0x002e640000000a00 */
[----:B-1----:R2:W5:Y:S01]  /*0200*/  LDG.E R33, desc[UR46][R2.64] ;  /* 0x0000002e02217981 */ /* 0x002562000c1e1900 */
[----:B------:R-:W-:Y:S05]  /*0210*/  BRA `(.L_x_2) ;  /* 0x0000000000087947 */ /* 0x000fea0003800000 */
.L_x_3:
[----:B------:R-:W2:Y:S02]  /*0220*/  LDCU UR6, c[0x0][0x8a0] ;  /* 0x00011400ff0677ac */ /* 0x000ea40008000800 */
[----:B--2---:R-:W-:Y:S02]  /*0230*/  MOV R33, UR6 ;  /* 0x0000000600217c02 */ /* 0x004fe40008000f00 */
.L_x_2:
[----:B------:R-:W-:Y:S01]  /*0240*/  IMAD.U32 R0, RZ, RZ, UR8 ;  /* 0x00000008ff007e24 */ /* 0x000fe2000f8e00ff */
[----:B------:R-:W-:Y:S04]  /*0250*/  BSSY.RECONVERGENT B0, `(.L_x_4) ;  /* 0x000000c000007945 */ /* 0x000fe80003800200 */
[C---:B------:R-:W-:Y:S02]  /*0260*/  ISETP.NE.OR P1, PT, R0.reuse, 0x1, !P5 ;  /* 0x000000010000780c */ /* 0x040fe40006f25670 */
[----:B------:R-:W-:-:S11]  /*0270*/  ISETP.NE.OR P0, PT, R0, 0x3, !P5 ;  /* 0x000000030000780c */ /* 0x000fd60006f05670 */
[----:B------:R-:W-:Y:S05]  /*0280*/  @P1 BRA `(.L_x_5) ;  /* 0x0000000000201947 */ /* 0x000fea0003800000 */
[----:B------:R-:W3:Y:S02]  /*0290*/  LDCU.64 UR6, c[0x0][0x348] ;  /* 0x00006900ff0677ac */ /* 0x000ee40008000a00 */
[----:B---3--:R-:W-:Y:S02]  /*02a0*/  UIADD3 UR10, UP1, UPT, UR6, 0x80, URZ ;  /* 0x00000080060a7890 */ /* 0x008fe4000ff3e0ff */
[----:B------:R-:W-:Y:S02]  /*02b0*/  UIADD3 UR6, UP0, UPT, UR6, 0x180, URZ ;  /* 0x0000018006067890 */ /* 0x000fe4000ff1e0ff */
[----:B------:R-:W-:Y:S02]  /*02c0*/  UIADD3.X UR11, UPT, UPT, URZ, UR7, URZ, UP1, !UPT ;  /* 0x00000007ff0b7290 */ /* 0x000fe40008ffe4ff */
[----:B------:R-:W-:-:S07]  /*02d0*/  UIADD3.X UR7, UPT, UPT, URZ, UR7, URZ, UP0, !UPT ;  /* 0x00000007ff077290 */ /* 0x000fce00087fe4ff */
[----:B------:R3:W-:Y:S02]  /*02e0*/  UTMACCTL.PF [UR10] ;  /* 0x000000000a0079b9 */ /* 0x0007e40008040000 */
[----:B------:R3:W-:Y:S02]  /*02f0*/  UTMACCTL.PF [UR6] ;  /* 0x00000000060079b9 */ /* 0x0007e40008040000 */
[----:B---3--:R-:W-:Y:S01]  /*0300*/  NOP ;  /* 0x0000000000007918 */ /* 0x008fe20000000000 */
.L_x_5:
[----:B------:R-:W-:Y:S05]  /*0310*/  BSYNC.RECONVERGENT B0 ;  /* 0x0000000000007941 */ /* 0x000fea0003800200 */
.L_x_4:
[----:B------:R-:W-:Y:S04]  /*0320*/  BSSY.RECONVERGENT B0, `(.L_x_6) ;  /* 0x000000a000007945 */ /* 0x000fe80003800200 */
        /* <DEDUP_REMOVED lines=9> */
.L_x_7:
[----:B------:R-:W-:Y:S05]  /*03c0*/  BSYNC.RECONVERGENT B0 ;  /* 0x0000000000007941 */ /* 0x000fea0003800200 */
.L_x_6:
[----:B------:R-:W3:Y:S01]  /*03d0*/  LDCU.64 UR6, c[0x0][0x888] ;  /* 0x00011100ff0677ac */ /* 0x000ee20008000a00 */
[----:B------:R-:W-:Y:S02]  /*03e0*/  UISETP.EQ.U32.AND UP1, UPT, UR4, URZ, UPT ;  /* 0x000000ff0400728c */ /* 0x000fe4000bf22070 */
[----:B------:R-:W-:Y:S02]  /*03f0*/  UPLOP3.LUT UP2, UPT, UPT, UPT, UPT, 0x80, 0x8 ;  /* 0x000000000008789c */ /* 0x000fe40003f4f070 */
[----:B---3--:R-:W-:-:S04]  /*0400*/  UISETP.NE.U32.AND UP0, UPT, UR6, URZ, UPT ;  /* 0x000000ff0600728c */ /* 0x008fc8000bf05070 */
[----:B------:R-:W-:-:S04]  /*0410*/  UISETP.NE.AND.EX UP0, UPT, UR7, URZ, UPT, UP0 ;  /* 0x000000ff0700728c */ /* 0x000fc8000bf05300 */
[----:B------:R-:W-:-:S04]  /*0420*/  UISETP.EQ.OR.EX UP3, UPT, UR5, URZ, !UP0, UP1 ;  /* 0x000000ff0500728c */ /* 0x000fc8000c762710 */
[----:B------:R-:W-:-:S05]  /*0430*/  UP2UR UR49, UPR, URZ, 0x8 ;  /* 0x00000008ff317883 */ /* 0x000fca0008000000 */
[----:B------:R-:W-:Y:S07]  /*0440*/  BRA.U !UP3, `(.L_x_8) ;  /* 0x000000010b207547 */ /* 0x000fee000b800000 */
[----:B------:R-:W-:Y:S01]  /*0450*/  UISETP.NE.U32.AND UP2, UPT, UR4, URZ, UPT ;  /* 0x000000ff0400728c */ /* 0x000fe2000bf45070 */
[----:B-----5:R-:W-:Y:S01]  /*0460*/  FSETP.NEU.AND P0, PT, R35, RZ, PT ;  /* 0x000000ff2300720b */ /* 0x020fe20003f0d000 */
[----:B------:R-:W-:Y:S02]  /*0470*/  USEL UR4, URZ, 0xffffffff, UP0 ;  /* 0xffffffffff047887 */ /* 0x000fe40008000000 */
[----:B------:R-:W-:-:S10]  /*0480*/  UISETP.NE.AND.EX UP2, UPT, UR5, URZ, UPT, UP2 ;  /* 0x000000ff0500728c */ /* 0x000fd4000bf45320 */
[----:B------:R-:W-:Y:S01]  /*0490*/  VOTEU.ANY UP1, P0 ;  /* 0x0000000000ff7886 */ /* 0x000fe20000020100 */
[----:B------:R-:W-:-:S04]  /*04a0*/  @!UP2 USEL UR4, URZ, 0xffffffff, UP1 ;  /* 0xffffffffff04a887 */ /* 0x000fc80008800000 */
[----:B------:R-:W-:-:S04]  /*04b0*/  ULOP3.LUT UR4, UR4, 0x1, URZ, 0xc0, !UPT ;  /* 0x0000000104047892 */ /* 0x000fc8000f8ec0ff */
[----:B------:R-:W-:-:S11]  /*04c0*/  UISETP.NE.U32.AND UP2, UPT, UR4, 0x1, UPT ;  /* 0x000000010400788c */ /* 0x000fd6000bf45070 */
.L_x_8:
[----:B-12---:R-:W1:Y:S01]  /*04d0*/  SHFL.IDX PT, R2, R69, RZ, 0x1f ;  /* 0x00001fff45027589 */ /* 0x006e6200000e0000 */
[----:B------:R-:W-:-:S04]  /*04e0*/  UISETP.NE.AND UP1, UPT, UR8, 0x2, UPT ;  /* 0x000000020800788c */ /* 0x000fc8000bf25270 */
[----:B------:R-:W-:Y:S01]  /*04f0*/  USEL UR6, URZ, 0x1, UP1 ;  /* 0x00000001ff067887 */ /* 0x000fe20008800000 */
[----:B-1----:R-:W-:-:S13]  /*0500*/  ISETP.NE.AND P0, PT, R2, RZ, PT ;  /* 0x000000ff0200720c */ /* 0x002fda0003f05270 */
[----:B------:R-:W-:Y:S05]  /*0510*/  @P0 BRA `(.L_x_9) ;  /* 0x0000000000680947 */ /* 0x000fea0003800000 */
[----:B------:R-:W1:Y:S01]  /*0520*/  S2UR UR5, SR_CgaCtaId ;  /* 0x00000000000579c3 */ /* 0x000e620000008800 */
[----:B------:R-:W-:Y:S01]  /*0530*/  UMOV UR7, 0x400 ;  /* 0x0000040000077882 */ /* 0x000fe20000000000 */
[----:B------:R-:W-:Y:S01]  /*0540*/  UMOV UR4, 0x1 ;  /* 0x0000000100047882 */ /* 0x000fe20000000000 */
[----:B------:R-:W-:Y:S01]  /*0550*/  ELECT P0, URZ, PT ;  /* 0x0000000000ff782f */ /* 0x000fe20003800000 */
[----:B------:R-:W-:-:S04]  /*0560*/  UIADD3 UR10, UPT, UPT, -UR4, 0x100000, URZ ;  /* 0x00100000040a7890 */ /* 0x000fc8000fffe1ff */
[----:B------:R-:W-:Y:S02]  /*0570*/  USHF.L.U32 UR11, UR10, 0xb, URZ ;  /* 0x0000000b0a0b7899 */ /* 0x000fe400080006ff */
[----:B------:R-:W-:Y:S02]  /*0580*/  USHF.L.U32 UR10, UR10, 0x1, URZ ;  /* 0x000000010a0a7899 */ /* 0x000fe400080006ff */
[----:B-1----:R-:W-:Y:S01]  /*0590*/  ULEA UR5, UR5, UR7, 0x18 ;  /* 0x0000000705057291 */ /* 0x002fe2000f8ec0ff */
[----:B------:R-:W1:Y:S11]  /*05a0*/  FENCE.VIEW.ASYNC.S ;  /* 0x00000000000073c6 */ /* 0x000e760000000000 */
[----:B-1----:R1:W2:Y:S01]  /*05b0*/  SYNCS.EXCH.64 URZ, [UR5], UR10 ;  /* 0x0000000a05ff75b2 */ /* 0x0022a20008000100 */
[----:B------:R1:W3:Y:S01]  /*05c0*/  SYNCS.EXCH.64 URZ, [UR5+0x40], UR10 ;  /* 0x0000400a05ff75b2 */ /* 0x0002e20008000100 */
[----:B------:R1:W4:Y:S01]  /*05d0*/  SYNCS.EXCH.64 URZ, [UR5+0x8], UR10 ;  /* 0x0000080a05ff75b2 */ /* 0x0003220008000100 */
[----:B------:R1:W1:Y:S01]  /*05e0*/  SYNCS.EXCH.64 URZ, [UR5+0x48], UR10 ;  /* 0x0000480a05ff75b2 */ /* 0x0002620008000100 */
        /* <DEDUP_REMOVED lines=12> */
[----:B------:R-:W-:Y:S01]  /*06b0*/  NOP ;  /* 0x0000000000007918 */ /* 0x000fe20000000000 */
.L_x_9:
[----:B------:R-:W2:Y:S01]  /*06c0*/  SHFL.IDX PT, R2, R69, RZ, 0x1f ;  /* 0x00001fff45027589 */ /* 0x000ea200000e0000 */
[----:B------:R-:W-:Y:S01]  /*06d0*/  NOP ;  /* 0x0000000000007918 */ /* 0x000fe20000000000 */
[----:B--2---:R-:W-:-:S13]  /*06e0*/  ISETP.NE.AND P0, PT, R2, 0x1, PT ;  /* 0x000000010200780c */ /* 0x004fda0003f05270 */
[----:B------:R-:W-:Y:S05]  /*06f0*/  @P0 BRA `(.L_x_10) ;  /* 0x0000000000580947 */ /* 0x000fea0003800000 */
[----:B------:R-:W2:Y:S01]  /*0700*/  S2UR UR7, SR_CgaCtaId ;  /* 0x00000000000779c3 */ /* 0x000ea20000008800 */
[----:B------:R-:W-:Y:S01]  /*0710*/  UMOV UR9, 0x400 ;  /* 0x0000040000097882 */ /* 0x000fe20000000000 */
[----:B-1----:R-:W-:Y:S01]  /*0720*/  UMOV UR5, 0x20 ;  /* 0x0000002000057882 */ /* 0x002fe20000000000 */
[----:B------:R-:W-:Y:S01]  /*0730*/  UMOV UR4, 0x80 ;  /* 0x0000008000047882 */ /* 0x000fe20000000000 */
[----:B------:R-:W-:-:S04]  /*0740*/  UIADD3 UR10, UPT, UPT, -UR5, 0x100000, URZ ;  /* 0x00100000050a7890 */ /* 0x000fc8000fffe1ff */
[----:B------:R-:W-:Y:S02]  /*0750*/  USHF.L.U32 UR11, UR10, 0xb, URZ ;  /* 0x0000000b0a0b7899 */ /* 0x000fe400080006ff */
[----:B------:R-:W-:Y:S02]  /*0760*/  USHF.L.U32 UR10, UR10, 0x1, URZ ;  /* 0x000000010a0a7899 */ /* 0x000fe400080006ff */
[----:B------:R-:W-:-:S04]  /*0770*/  UIADD3 UR4, UPT, UPT, -UR4, 0x100000, URZ ;  /* 0x0010000004047890 */ /* 0x000fc8000fffe1ff */
[----:B------:R-:W-:Y:S02]  /*0780*/  USHF.L.U32 UR5, UR4, 0xb, URZ ;  /* 0x0000000b04057899 */ /* 0x000fe400080006ff */
[----:B------:R-:W-:Y:S01]  /*0790*/  USHF.L.U32 UR4, UR4, 0x1, URZ ;  /* 0x0000000104047899 */ /* 0x000fe200080006ff */
[----:B------:R-:W-:Y:S01]  /*07a0*/  ELECT P0, URZ, PT ;  /* 0x0000000000ff782f */ /* 0x000fe20003800000 */
[----:B--2---:R-:W-:Y:S01]  /*07b0*/  ULEA UR7, UR7, UR9, 0x18 ;  /* 0x0000000907077291 */ /* 0x004fe2000f8ec0ff */
[----:B------:R-:W1:Y:S11]  /*07c0*/  FENCE.VIEW.ASYNC.S ;  /* 0x00000000000073c6 */ /* 0x000e760000000000 */
[----:B-1----:R2:W1:Y:S01]  /*07d0*/  SYNCS.EXCH.64 URZ, [UR7+0x80], UR10 ;  /* 0x0000800a07ff75b2 */ /* 0x0024620008000100 */
[----:B------:R2:W1:Y:S01]  /*07e0*/  SYNCS.EXCH.64 URZ, [UR7+0xa0], UR4 ;  /* 0x0000a00407ff75b2 */ /* 0x0004620008000100 */
[----:B------:R2:W1:Y:S01]  /*07f0*/  SYNCS.EXCH.64 URZ, [UR7+0x88], UR10 ;  /* 0x0000880a07ff75b2 */ /* 0x0004620008000100 */
[----:B------:R2:W1:Y:S01]  /*0800*/  SYNCS.EXCH.64 URZ, [UR7+0xa8], UR4 ;  /* 0x0000a80407ff75b2 */ /* 0x0004620008000100 */
[----:B------:R2:W1:Y:S01]  /*0810*/  SYNCS.EXCH.64 URZ, [UR7+0x90], UR10 ;  /* 0x0000900a07ff75b2 */ /* 0x0004620008000100 */
[----:B------:R2:W1:Y:S01]  /*0820*/  SYNCS.EXCH.64 URZ, [UR7+0xb0], UR4 ;  /* 0x0000b00407ff75b2 */ /* 0x0004620008000100 */
[----:B------:R2:W1:Y:S01]  /*0830*/  SYNCS.EXCH.64 URZ, [UR7+0x98], UR10 ;  /* 0x0000980a07ff75b2 */ /* 0x0004620008000100 */
[----:B------:R2:W1:Y:S02]  /*0840*/  SYNCS.EXCH.64 URZ, [UR7+0xb8], UR4 ;  /* 0x0000b80407ff75b2 */ /* 0x0004640008000100 */
[----:B--2---:R-:W-:Y:S01]  /*0850*/  NOP ;  /* 0x0000000000007918 */ /* 0x004fe20000000000 */
.L_x_10:
[----:B------:R-:W2:Y:S01]  /*0860*/  SHFL.IDX PT, R2, R69, RZ, 0x1f ;  /* 0x00001fff45027589 */ /* 0x000ea200000e0000 */
[----:B------:R-:W-:Y:S01]  /*0870*/  NOP ;  /* 0x0000000000007918 */ /* 0x000fe20000000000 */
[----:B--2---:R-:W-:-:S13]  /*0880*/  ISETP.NE.AND P0, PT, R2, 0x3, PT ;  /* 0x000000030200780c */ /* 0x004fda0003f05270 */
[----:B------:R-:W-:Y:S05]  /*0890*/  @P0 BRA `(.L_x_11) ;  /* 0x0000000000300947 */ /* 0x000fea0003800000 */
[----:B-1----:R-:W1:Y:S01]  /*08a0*/  S2UR UR5, SR_CgaCtaId ;  /* 0x00000000000579c3 */ /* 0x002e620000008800 */
        /* <DEDUP_REMOVED lines=8> */
[----:B-1----:R2:W1:Y:S01]  /*0930*/  SYNCS.EXCH.64 URZ, [UR5+0xc0], UR10 ;  /* 0x0000c00a05ff75b2 */ /* 0x0024620008000100 */
[----:B------:R2:W1:Y:S02]  /*0940*/  SYNCS.EXCH.64 URZ, [UR5+0xc8], UR10 ;  /* 0x0000c80a05ff75b2 */ /* 0x0004640008000100 */
[----:B--2---:R-:W-:Y:S01]  /*0950*/  NOP ;  /* 0x0000000000007918 */ /* 0x004fe20000000000 */
.L_x_11:
[----:B------:R-:W2:Y:S01]  /*0960*/  SHFL.IDX PT, R2, R69, RZ, 0x1f ;  /* 0x00001fff45027589 */ /* 0x000ea200000e0000 */
[----:B------:R-:W-:Y:S01]  /*0970*/  NOP ;  /* 0x0000000000007918 */ /* 0x000fe20000000000 */
[----:B--2---:R-:W-:-:S13]  /*0980*/  ISETP.NE.AND P0, PT, R2, 0x4, PT ;  /* 0x000000040200780c */ /* 0x004fda0003f05270 */
[----:B------:R-:W-:Y:S05]  /*0990*/  @P0 BRA `(.L_x_12) ;  /* 0x00000000004c0947 */ /* 0x000fea0003800000 */
[----:B-1----:R-:W1:Y:S01]  /*09a0*/  S2UR UR5, SR_CgaCtaId ;  /* 0x00000000000579c3 */ /* 0x002e620000008800 */
[----:B------:R-:W-:Y:S01]  /*09b0*/  UMOV UR9, 0x100 ;  /* 0x0000010000097882 */ /* 0x000fe20000000000 */
[----:B------:R-:W-:Y:S01]  /*09c0*/  UMOV UR7, 0x400 ;  /* 0x0000040000077882 */ /* 0x000fe20000000000 */
[----:B------:R-:W-:Y:S01]  /*09d0*/  USEL UR9, UR9, 0xe0, UP2 ;  /* 0x000000e009097887 */ /* 0x000fe20009000000 */
[----:B------:R-:W-:Y:S01]  /*09e0*/  UMOV UR4, 0x1 ;  /* 0x0000000100047882 */ /* 0x000fe20000000000 */
[----:B------:R-:W-:Y:S01]  /*09f0*/  ELECT P0, URZ, PT ;  /* 0x0000000000ff782f */ /* 0x000fe20003800000 */
[----:B------:R-:W-:-:S04]  /*0a00*/  UIADD3 UR10, UPT, UPT, -UR4, 0x100000, URZ ;  /* 0x00100000040a7890 */ /* 0x000fc8000fffe1ff */
[----:B------:R-:W-:Y:S02]  /*0a10*/  USHF.L.U32 UR11, UR10, 0xb, URZ ;  /* 0x0000000b0a0b7899 */ /* 0x000fe400080006ff */
[----:B------:R-:W-:Y:S02]  /*0a20*/  USHF.L.U32 UR10, UR10, 0x1, URZ ;  /* 0x000000010a0a7899 */ /* 0x000fe400080006ff */
[----:B------:R-:W-:-:S04]  /*0a30*/  UIADD3 UR12, UPT, UPT, -UR9, 0x100000, URZ ;  /* 0x00100000090c7890 */ /* 0x000fc8000fffe1ff */
[----:B------:R-:W-:Y:S02]  /*0a40*/  USHF.L.U32 UR13, UR12, 0xb, URZ ;  /* 0x0000000b0c0d7899 */ /* 0x000fe400080006ff */
[----:B------:R-:W-:Y:S02]  /*0a50*/  USHF.L.U32 UR12, UR12, 0x1, URZ ;  /* 0x000000010c0c7899 */ /* 0x000fe400080006ff */
[----:B-1----:R-:W-:Y:S01]  /*0a60*/  ULEA UR5, UR5, UR7, 0x18 ;  /* 0x0000000705057291 */ /* 0x002fe2000f8ec0ff */
[----:B------:R-:W1:Y:S11]  /*0a70*/  FENCE.VIEW.ASYNC.S ;  /* 0x00000000000073c6 */ /* 0x000e760000000000 */
[----:B-1----:R2:W1:Y:S01]  /*0a80*/  SYNCS.EXCH.64 URZ, [UR5+0xd0], UR10 ;  /* 0x0000d00a05ff75b2 */ /* 0x0024620008000100 */
[----:B------:R2:W1:Y:S01]  /*0a90*/  SYNCS.EXCH.64 URZ, [UR5+0xe0], UR12 ;  /* 0x0000e00c05ff75b2 */ /* 0x0004620008000100 */
[----:B------:R2:W1:Y:S01]  /*0aa0*/  SYNCS.EXCH.64 URZ, [UR5+0xd8], UR10 ;  /* 0x0000d80a05ff75b2 */ /* 0x0004620008000100 */
[----:B------:R2:W1:Y:S02]  /*0ab0*/  SYNCS.EXCH.64 URZ, [UR5+0xe8], UR12 ;  /* 0x0000e80c05ff75b2 */ /* 0x0004640008000100 */
[----:B--2---:R-:W-:Y:S01]  /*0ac0*/  NOP ;  /* 0x0000000000007918 */ /* 0x004fe20000000000 */
.L_x_12:
        /* <DEDUP_REMOVED lines=26> */
.L_x_13:
        /* <DEDUP_REMOVED lines=18> */
.L_x_14:
[----:B-1----:R-:W1:Y:S01]  /*0d90*/  S2UR UR5, SR_CTAID.X ;  /* 0x00000000000579c3 */ /* 0x002e620000002500 */
[----:B------:R-:W-:-:S05]  /*0da0*/  CS2R.32 R63, SR_CgaSize ;  /* 0x00000000003f7805 */ /* 0x000fca0000008a00 */
[----:B------:R-:W-:-:S05]  /*0db0*/  IMAD R63, R63, -0xa0, RZ ;  /* 0xffffff603f3f7824 */ /* 0x000fca00078e02ff */
[----:B------:R-:W-:-:S14]  /*0dc0*/  R2UR UR9, R63 ;  /* 0x000000003f0972ca */ /* 0x000fdc00000e0000 */
[----:B------:R-:W2:Y:S01]  /*0dd0*/  LDCU UR9, c[0x0][UR9+0x2b0] ;  /* 0x00005600090977ac */ /* 0x000ea20008000800 */
[----:B------:R-:W-:Y:S01]  /*0de0*/  NOP ;  /* 0x0000000000007918 */ /* 0x000fe20000000000 */
[----:B------:R-:W-:-:S05]  /*0df0*/  CS2R.32 R63, SR_CgaSize ;  /* 0x00000000003f7805 */ /* 0x000fca0000008a00 */
[----:B------:R-:W-:-:S05]  /*0e00*/  IMAD R63, R63, -0xa0, RZ ;  /* 0xffffff603f3f7824 */ /* 0x000fca00078e02ff */
[----:B------:R-:W-:-:S14]  /*0e10*/  R2UR UR7, R63 ;  /* 0x000000003f0772ca */ /* 0x000fdc00000e0000 */
[----:B------:R-:W3:Y:S01]  /*0e20*/  LDCU UR7, c[0x0][UR7+0x2b4] ;  /* 0x00005680070777ac */ /* 0x000ee20008000800 */
[----:B------:R-:W4:Y:S08]  /*0e30*/  S2UR UR4, SR_CTAID.Y ;  /* 0x00000000000479c3 */ /* 0x000f300000002600 */
[----:B------:R-:W3:Y:S01]  /*0e40*/  LDC R10, c[0x0][0xb24] ;  /* 0x0002c900ff0a7b82 */ /* 0x000ee20000000800 */
[----:B-1----:R-:W-:-:S02]  /*0e50*/  I2FP.F32.U32 R63, UR5 ;  /* 0x00000005003f7c45 */ /* 0x002fc40008201000 */
[----:B------:R-:W-:-:S05]  /*0e60*/  CS2R.32 R3, SR_CgaSize ;  /* 0x0000000000037805 */ /* 0x000fca0000008a00 */
[----:B------:R-:W-:-:S06]  /*0e70*/  IMAD R3, R3, -0xa0, RZ ;  /* 0xffffff6003037824 */ /* 0x000fcc00078e02ff */
[----:B------:R-:W1:Y:S01]  /*0e80*/  LDC R3, c[0x0][R3+0x2a0] ;  /* 0x0000a80003037b82 */ /* 0x000e620000000800 */
[----:B------:R-:W-:Y:S01]  /*0e90*/  MOV R15, UR5 ;  /* 0x00000005000f7c02 */ /* 0x000fe20008000f00 */
[----:B--2---:R-:W-:Y:S01]  /*0ea0*/  FMUL R63, R63, UR9 ;  /* 0x000000093f3f7c20 */ /* 0x004fe20008400000 */
[----:B----4-:R-:W-:Y:S02]  /*0eb0*/  I2FP.F32.U32 R62, UR4 ;  /* 0x00000004003e7c45 */ /* 0x010fe40008201000 */
[----:B------:R-:W-:-:S05]  /*0ec0*/  CS2R.32 R2, SR_CgaSize ;  /* 0x0000000000027805 */ /* 0x000fca0000008a00 */
[----:B------:R-:W-:-:S06]  /*0ed0*/  IMAD R2, R2, -0xa0, RZ ;  /* 0xffffff6002027824 */ /* 0x000fcc00078e02ff */
[----:B------:R-:W2:Y:S01]  /*0ee0*/  LDC R2, c[0x0][R2+0x2a4] ;  /* 0x0000a90002027b82 */ /* 0x000ea20000000800 */
[----:B------:R-:W-:Y:S01]  /*0ef0*/  MOV R14, UR4 ;  /* 0x00000004000e7c02 */ /* 0x000fe20008000f00 */
[----:B------:R-:W4:Y:S01]  /*0f00*/  F2I.U32.TRUNC.NTZ R63, R63 ;  /* 0x0000003f003f7305 */ /* 0x000f22000020f000 */
[----:B---3--:R-:W-:-:S05]  /*0f10*/  FMUL R62, R62, UR7 ;  /* 0x000000073e3e7c20 */ /* 0x008fca0008400000 */
[----:B------:R-:W-:Y:S01]  /*0f20*/  BAR.SYNC.DEFER_BLOCKING 0x0 ;  /* 0x0000000000007b1d */ /* 0x000fe20000010000 */
[----:B------:R-:W-:-:S05]  /*0f30*/  ISETP.GE.AND P0, PT, R10, 0x1, PT ;  /* 0x000000010a00780c */ /* 0x000fca0003f06270 */
[----:B------:R-:W3:Y:S02]  /*0f40*/  F2I.U32.TRUNC.NTZ R62, R62 ;  /* 0x0000003e003e7305 */ /* 0x000ee4000020f000 */
[----:B------:R-:W2:Y:S01]  /*0f50*/  S2UR UR52, SR_CTAID.Z ;  /* 0x00000000003479c3 */ /* 0x000ea20000002700 */
[----:B----4-:R-:W-:-:S05]  /*0f60*/  IADD3 R63, PT, PT, -R63, RZ, RZ ;  /* 0x000000ff3f3f7210 */ /* 0x010fca0007ffe1ff */
[----:B-1----:R-:W-:Y:S01]  /*0f70*/  IMAD R63, R3, R63, UR5 ;  /* 0x00000005033f7e24 */ /* 0x002fe2000f8e023f */
[----:B---3--:R-:W-:-:S05]  /*0f80*/  IADD3 R62, PT, PT, -R62, RZ, RZ ;  /* 0x000000ff3e3e7210 */ /* 0x008fca0007ffe1ff */
[----:B--2---:R-:W-:Y:S01]  /*0f90*/  IMAD R62, R2, R62, UR4 ;  /* 0x00000004023e7e24 */ /* 0x004fe2000f8e023e */
[----:B------:R-:W-:Y:S06]  /*0fa0*/  @!P0 BRA `(.L_x_15) ;  /* 0x0000000000b88947 */ /* 0x000fec0003800000 */
[----:B------:R-:W1:Y:S01]  /*0fb0*/  LDC.64 R4, c[0x0][0xb18] ;  /* 0x0002c600ff047b82 */ /* 0x000e620000000a00 */
[----:B------:R-:W-:-:S07]  /*0fc0*/  ISETP.NE.AND P0, PT, R10, 0x1, PT ;  /* 0x000000010a00780c */ /* 0x000fce0003f05270 */
[----:B------:R-:W2:Y:S08]  /*0fd0*/  LDC R9, c[0x0][0xb0c] ;  /* 0x0002c300ff097b82 */ /* 0x000eb00000000800 */
[----:B------:R-:W3:Y:S08]  /*0fe0*/  LDC R12, c[0x0][0x370] ;  /* 0x0000dc00ff0c7b82 */ /* 0x000ef00000000800 */
[----:B------:R-:W4:Y:S01]  /*0ff0*/  LDC R11, c[0x0][0x374] ;  /* 0x0000dd00ff0b7b82 */ /* 0x000f220000000800 */
[----:B-1----:R-:W-:-:S07]  /*1000*/  ISETP.NE.AND P1, PT, R4, 0x1, PT ;  /* 0x000000010400780c */ /* 0x002fce0003f25270 */
[----:B------:R-:W3:Y:S01]  /*1010*/  LDC.64 R6, c[0x0][0xb10] ;  /* 0x0002c400ff067b82 */ /* 0x000ee20000000a00 */
[----:B--2---:R-:W-:-:S07]  /*1020*/  ISETP.NE.AND P2, PT, R9, 0x1, PT ;  /* 0x000000010900780c */ /* 0x004fce0003f45270 */
[----:B------:R-:W1:Y:S08]  /*1030*/  LDC R8, c[0x0][0xb20] ;  /* 0x0002c800ff087b82 */ /* 0x000e700000000800 */
[----:B------:R-:W2:Y:S01]  /*1040*/  LDC.64 R2, c[0x0][0xb28] ;  /* 0x0002ca00ff027b82 */ /* 0x000ea20000000a00 */
[----:B----4-:R-:W-:-:S04]  /*1050*/  IMAD.HI.U32 R13, R11, R5, RZ ;  /* 0x000000050b0d7227 */ /* 0x010fc800078e00ff */
[----:B------:R-:W-:-:S04]  /*1060*/  IMAD.HI.U32 R5, R14, R5, RZ ;  /* 0x000000050e057227 */ /* 0x000fc800078e00ff */
[----:B---3--:R-:W-:-:S05]  /*1070*/  IMAD.HI.U32 R16, R12, R6, RZ ;  /* 0x000000060c107227 */ /* 0x008fca00078e00ff */
[-C--:B------:R-:W-:Y:S01]  /*1080*/  @P2 SHF.R.U32.HI R12, RZ, R7.reuse, R16 ;  /* 0x00000007ff0c2219 */ /* 0x080fe20000011610 */
[----:B------:R-:W-:Y:S01]  /*1090*/  IMAD.HI.U32 R16, R15, R6, RZ ;  /* 0x000000060f107227 */ /* 0x000fe200078e00ff */
[-C--:B-1----:R-:W-:Y:S02]  /*10a0*/  @P1 SHF.R.U32.HI R11, RZ, R8.reuse, R13 ;  /* 0x00000008ff0b1219 */ /* 0x082fe4000001160d */
[----:B------:R-:W-:Y:S02]  /*10b0*/  SHF.R.U32.HI R5, RZ, R8, R5 ;  /* 0x00000008ff057219 */ /* 0x000fe40000011605 */
[----:B------:R-:W-:Y:S02]  /*10c0*/  SHF.R.U32.HI R16, RZ, R7, R16 ;  /* 0x00000007ff107219 */ /* 0x000fe40000011610 */
[----:B------:R-:W-:Y:S01]  /*10d0*/  SEL R5, R14, R5, !P1 ;  /* 0x000000050e057207 */ /* 0x000fe20004800000 */
[----:B--2---:R-:W-:Y:S01]  /*10e0*/  IMAD.HI.U32 R13, R11, R2, RZ ;  /* 0x000000020b0d7227 */ /* 0x004fe200078e00ff */
[----:B------:R-:W-:-:S03]  /*10f0*/  SEL R16, R15, R16, !P2 ;  /* 0x000000100f107207 */ /* 0x000fc60005000000 */
[----:B------:R-:W-:Y:S01]  /*1100*/  IMAD.HI.U32 R6, R12, R2, RZ ;  /* 0x000000020c067227 */ /* 0x000fe200078e00ff */
[----:B------:R-:W-:-:S04]  /*1110*/  @P0 SHF.R.U32.HI R11, RZ, R3, R13 ;  /* 0x00000003ff0b0219 */ /* 0x000fc8000001160d */
[----:B------:R-:W-:Y:S01]  /*1120*/  @P0 SHF.R.U32.HI R12, RZ, R3, R6 ;  /* 0x00000003ff0c0219 */ /* 0x000fe20000011606 */
[----:B------:R-:W-:-:S04]  /*1130*/  IMAD R11, R11, R10, RZ ;  /* 0x0000000a0b0b7224 */ /* 0x000fc800078e02ff */
[----:B------:R-:W-:Y:S01]  /*1140*/  IMAD R6, R12, R10, RZ ;  /* 0x0000000a0c067224 */ /* 0x000fe200078e02ff */
[----:B------:R-:W-:-:S04]  /*1150*/  ISETP.GE.AND P1, PT, R5, R11, PT ;  /* 0x0000000b0500720c */ /* 0x000fc80003f26270 */
[----:B------:R-:W-:Y:S01]  /*1160*/  ISETP.GE.OR P1, PT, R16, R6, P1 ;  /* 0x000000061000720c */ /* 0x000fe20000f26670 */
[----:B------:R-:W-:-:S05]  /*1170*/  IMAD.HI.U32 R6, R5, R2, RZ ;  /* 0x0000000205067227 */ /* 0x000fca00078e00ff */
[----:B------:R-:W-:-:S04]  /*1180*/  SHF.R.U32.HI R6, RZ, R3, R6 ;  /* 0x00000003ff067219 */ /* 0x000fc80000011606 */
[----:B------:R-:W-:-:S03]  /*1190*/  SEL R6, R5, R6, !P0 ;  /* 0x0000000605067207 */ /* 0x000fc60004000000 */
[----:B------:R-:W-:Y:S01]  /*11a0*/  @!P1 IMAD.HI.U32 R7, R16, R2, RZ ;  /* 0x0000000210079227 */ /* 0x000fe200078e00ff */
[----:B------:R-:W-:-:S04]  /*11b0*/  IADD3 R2, PT, PT, -R6, RZ, RZ ;  /* 0x000000ff06027210 */ /* 0x000fc80007ffe1ff */
[----:B------:R-:W-:Y:S01]  /*11c0*/  @!P1 SHF.R.U32.HI R3, RZ, R3, R7 ;  /* 0x00000003ff039219 */ /* 0x000fe20000011607 */
[----:B------:R-:W-:Y:S01]  /*11d0*/  IMAD R2, R10, R2, R5 ;  /* 0x000000020a027224 */ /* 0x000fe200078e0205 */
[----:B------:R-:W-:Y:S02]  /*11e0*/  IADD3 R7, PT, PT, -R5, RZ, RZ ;  /* 0x000000ff05077210 */ /* 0x000fe40007ffe1ff */
[----:B------:R-:W-:-:S03]  /*11f0*/  @!P1 SEL R3, R16, R3, !P0 ;  /* 0x0000000310039207 */ /* 0x000fc60004000000 */
[----:B------:R-:W-:Y:S02]  /*1200*/  IMAD R7, R4, R7, R14 ;  /* 0x0000000704077224 */ /* 0x000fe400078e020e */
[--C-:B------:R-:W-:Y:S02]  /*1210*/  @!P1 IMAD.IADD R6, R6, 0x1, -R3.reuse ;  /* 0x0000000106069824 */ /* 0x100fe400078e0a03 */
[----:B------:R-:W-:Y:S01]  /*1220*/  @!P1 IMAD R3, R2, R12, R3 ;  /* 0x0000000c02039224 */ /* 0x000fe200078e0203 */
[----:B------:R-:W-:Y:S01]  /*1230*/  IADD3 R2, PT, PT, -R16, RZ, RZ ;  /* 0x000000ff10027210 */ /* 0x000fe20007ffe1ff */
[----:B------:R-:W-:Y:S02]  /*1240*/  @!P1 IMAD R5, R6, R10, R16 ;  /* 0x0000000a06059224 */ /* 0x000fe400078e0210 */
[----:B------:R-:W-:Y:S02]  /*1250*/  @!P1 IMAD.MOV.U32 R16, RZ, RZ, R3 ;  /* 0x000000ffff109224 */ /* 0x000fe400078e0003 */
[----:B------:R-:W-:-:S02]  /*1260*/  IMAD R2, R9, R2, R15 ;  /* 0x0000000209027224 */ /* 0x000fc400078e020f */
[----:B------:R-:W-:Y:S02]  /*1270*/  IMAD R14, R5, R4, R7 ;  /* 0x00000004050e7224 */ /* 0x000fe400078e0207 */
[----:B------:R-:W-:Y:S02]  /*1280*/  IMAD R15, R16, R9, R2 ;  /* 0x00000009100f7224 */ /* 0x000fe400078e0202 */
.L_x_15:
[----:B------:R-:W1:Y:S01]  /*1290*/  LDCU UR4, c[0x0][0xb30] ;  /* 0x00016600ff0477ac */ /* 0x000e620008000800 */
[----:B------:R-:W2:Y:S08]  /*12a0*/  S2UR UR37, SR_CgaCtaId ;  /* 0x00000000002579c3 */ /* 0x000eb00000008800 */
[----:B------:R-:W3:Y:S01]  /*12b0*/  LDC R26, c[0x0][0xb24] ;  /* 0x0002c900ff1a7b82 */ /* 0x000ee20000000800 */
[----:B-1----:R-:W-:-:S09]  /*12c0*/  UISETP.NE.AND UP1, UPT, UR4, 0x1, UPT ;  /* 0x000000010400788c */ /* 0x002fd2000bf25270 */
[----:B--2---:R-:W-:Y:S05]  /*12d0*/  BRA.U UP1, `(.L_x_16) ;  /* 0x0000000101407547 */ /* 0x004fea000b800000 */
[----:B------:R-:W1:Y:S08]  /*12e0*/  LDC.64 R4, c[0x0][0xb10] ;  /* 0x0002c400ff047b82 */ /* 0x000e700000000a00 */
[----:B------:R-:W2:Y:S08]  /*12f0*/  LDC.64 R2, c[0x0][0xb18] ;  /* 0x0002c600ff027b82 */ /* 0x000eb00000000a00 */
[----:B------:R-:W4:Y:S08]  /*1300*/  LDC R6, c[0x0][0xb20] ;  /* 0x0002c800ff067b82 */ /* 0x000f300000000800 */
[----:B------:R-:W3:Y:S01]  /*1310*/  LDC R7, c[0x0][0xb0c] ;  /* 0x0002c300ff077b82 */ /* 0x000ee20000000800 */
[----:B-1----:R-:W-:-:S05]  /*1320*/  IMAD.HI.U32 R4, R15, R4, RZ ;  /* 0x000000040f047227 */ /* 0x002fca00078e00ff */
[----:B------:R-:W-:Y:S01]  /*1330*/  SHF.R.U32.HI R4, RZ, R5, R4 ;  /* 0x00000005ff047219 */ /* 0x000fe20000011604 */
[----:B--2---:R-:W-:Y:S01]  /*1340*/  IMAD.HI.U32 R3, R14, R3, RZ ;  /* 0x000000030e037227 */ /* 0x004fe200078e00ff */
[----:B------:R-:W-:-:S04]  /*1350*/  ISETP.NE.AND P0, PT, R2, 0x1, PT ;  /* 0x000000010200780c */ /* 0x000fc80003f05270 */
[----:B----4-:R-:W-:-:S04]  /*1360*/  SHF.R.U32.HI R3, RZ, R6, R3 ;  /* 0x00000006ff037219 */ /* 0x010fc80000011603 */
[----:B------:R-:W-:Y:S02]  /*1370*/  SEL R3, R14, R3, !P0 ;  /* 0x000000030e037207 */ /* 0x000fe40004000000 */
[----:B---3--:R-:W-:-:S04]  /*1380*/  ISETP.NE.AND P1, PT, R7, 0x1, PT ;  /* 0x000000010700780c */ /* 0x008fc80003f25270 */
[----:B------:R-:W-:-:S05]  /*1390*/  SEL R4, R15, R4, !P1 ;  /* 0x000000040f047207 */ /* 0x000fca0004800000 */
[----:B------:R-:W-:Y:S02]  /*13a0*/  IMAD.IADD R5, R3, 0x1, -R4 ;  /* 0x0000000103057824 */ /* 0x000fe400078e0a04 */
[----:B------:R-:W-:Y:S02]  /*13b0*/  IMAD.IADD R3, R4, 0x1, -R3 ;  /* 0x0000000104037824 */ /* 0x000fe400078e0a03 */
[----:B------:R-:W-:Y:S02]  /*13c0*/  IMAD R15, R5, R7, R15 ;  /* 0x00000007050f7224 */ /* 0x000fe400078e020f */
[----:B------:R-:W-:-:S07]  /*13d0*/  IMAD R14, R3, R2, R14 ;  /* 0x00000002030e7224 */ /* 0x000fce00078e020e */
.L_x_16:
[----:B------:R-:W-:Y:S01]  /*13e0*/  BAR.SYNC.DEFER_BLOCKING 0x0 ;  /* 0x0000000000007b1d */ /* 0x000fe20000010000 */
[----:B------:R-:W-:Y:S01]  /*13f0*/  UISETP.NE.AND UP1, UPT, UR8, 0x2, UPT ;  /* 0x000000020800788c */ /* 0x000fe2000bf25270 */
[----:B------:R-:W-:Y:S02]  /*1400*/  ISETP.NE.OR P5, PT, R0, 0x2, !P5 ;  /* 0x000000020000780c */ /* 0x000fe40006fa5670 */
[----:B------:R-:W-:-:S06]  /*1410*/  LOP3.LUT R2, R77, 0x1f, RZ, 0xc0, !PT ;  /* 0x0000001f4d027812 */ /* 0x000fcc00078ec0ff */
[----:B------:R-:W-:Y:S05]  /*1420*/  BRA.U UP1, `(.L_x_17) ;  /* 0x0000001501cc7547 */ /* 0x000fea000b800000 */
[----:B------:R-:W1:Y:S01]  /*1430*/  LDCU UR13, c[0x0][0x38c] ;  /* 0x00007180ff0d77ac */ /* 0x000e620008000800 */
[----:B------:R-:W2:Y:S01]  /*1440*/  LDC R8, c[0x0][0x370] ;  /* 0x0000dc00ff087b82 */ /* 0x000ea20000000800 */
[----:B------:R-:W-:Y:S01]  /*1450*/  PLOP3.LUT P1, PT, PT, PT, UP2, 0x80, 0x8 ;  /* 0x000000000008781c */ /* 0x000fe20003f2f028 */
[----:B------:R-:W-:Y:S01]  /*1460*/  IMAD.MOV.U32 R17, RZ, RZ, 0x1 ;  /* 0x00000001ff117424 */ /* 0x000fe200078e00ff */
[----:B------:R-:W-:Y:S01]  /*1470*/  ISETP.EQ.OR P4, PT, R2, RZ, P5 ;  /* 0x000000ff0200720c */ /* 0x000fe20002f82670 */
[----:B------:R-:W-:Y:S01]  /*1480*/  IMAD.MOV.U32 R16, RZ, RZ, RZ ;  /* 0x000000ffff107224 */ /* 0x000fe200078e00ff */
[----:B------:R-:W-:Y:S02]  /*1490*/  PLOP3.LUT P1, PT, P1, PT, PT, 0x8, 0x80 ;  /* 0x000000000080781c */ /* 0x000fe40000f2e170 */
[----:B------:R-:W-:Y:S01]  /*14a0*/  CS2R R12, SRZ ;  /* 0x00000000000c7805 */ /* 0x000fe2000001ff00 */
[----:B------:R-:W-:Y:S01]  /*14b0*/  IMAD.MOV.U32 R11, RZ, RZ, 0x1 ;  /* 0x00000001ff0b7424 */ /* 0x000fe200078e00ff */
[----:B------:R-:W4:Y:S01]  /*14c0*/  LDC R0, c[0x0][0x374] ;  /* 0x0000dd00ff007b82 */ /* 0x000f220000000800 */
[----:B------:R-:W2:Y:S01]  /*14d0*/  LDCU.64 UR22, c[0x0][0x348] ;  /* 0x00006900ff1677ac */ /* 0x000ea20008000a00 */
[----:B------:R-:W-:Y:S01]  /*14e0*/  UMOV UR6, URZ ;  /* 0x000000ff00067c82 */ /* 0x000fe20008000000 */
[----:B-1----:R-:W-:-:S04]  /*14f0*/  UIADD3 UR5, UPT, UPT, UR13, 0x1f, URZ ;  /* 0x0000001f0d057890 */ /* 0x002fc8000fffe0ff */
[----:B------:R-:W-:-:S04]  /*1500*/  USHF.R.S32.HI UR4, URZ, 0x1f, UR5 ;  /* 0x0000001fff047899 */ /* 0x000fc80008011405 */
[----:B------:R-:W-:-:S04]  /*1510*/  ULEA.HI UR4, UR4, UR5, URZ, 0x5 ;  /* 0x0000000504047291 */ /* 0x000fc8000f8f28ff */
[----:B------:R-:W-:Y:S02]  /*1520*/  USHF.R.S32.HI UR15, URZ, 0x5, UR4 ;  /* 0x00000005ff0f7899 */ /* 0x000fe40008011404 */
[----:B------:R-:W-:Y:S02]  /*1530*/  UIADD3 UR4, UPT, UPT, UR13, -0x1, URZ ;  /* 0xffffffff0d047890 */ /* 0x000fe4000fffe0ff */
[----:B------:R-:W-:Y:S02]  /*1540*/  UISETP.LT.U32.AND UP0, UPT, UR15, 0x8, UPT ;  /* 0x000000080f00788c */ /* 0x000fe4000bf01070 */
[----:B------:R-:W-:Y:S02]  /*1550*/  UISETP.GE.U32.AND UP1, UPT, UR4, -0x3f, UPT ;  /* 0xffffffc10400788c */ /* 0x000fe4000bf26070 */
[----:B------:R-:W-:Y:S02]  /*1560*/  USEL UR14, UR15, 0x8, UP0 ;  /* 0x000000080f0e7887 */ /* 0x000fe40008000000 */
[----:B------:R-:W-:-:S02]  /*1570*/  UIADD3 UR13, UPT, UPT, UR13, 0x3e, URZ ;  /* 0x0000003e0d0d7890 */ /* 0x000fc4000fffe0ff */
[----:B------:R-:W-:Y:S02]  /*1580*/  UIADD3 UR5, UPT, UPT, UR14, -0x1, URZ ;  /* 0xffffffff0e057890 */ /* 0x000fe4000fffe0ff */
[----:B------:R-:W-:-:S03]  /*1590*/  UIADD3 UR7, UPT, UPT, UR15, -UR14, URZ ;  /* 0x8000000e0f077290 */ /* 0x000fc6000fffe0ff */
[----:B------:R-:W-:-:S04]  /*15a0*/  @UP1 UIADD3 UR5, UPT, UPT, UR14, URZ, URZ ;  /* 0x000000ff0e051290 */ /* 0x000fc8000fffe0ff */
[----:B--2---:R-:W-:-:S12]  /*15b0*/  UIADD3 UR5, UPT, UPT, UR5, 0x1, URZ ;  /* 0x0000000105057890 */ /* 0x004fd8000fffe0ff */
.L_x_39:
[----:B------:R-:W-:Y:S01]  /*15c0*/  UISETP.NE.AND UP0, UPT, UR37, URZ, UPT ;  /* 0x000000ff2500728c */ /* 0x000fe2000bf05270 */
[----:B------:R-:W1:Y:S08]  /*15d0*/  S2UR UR37, SR_CgaCtaId ;  /* 0x00000000002579c3 */ /* 0x000e700000008800 */
[----:B------:R-:W-:Y:S05]  /*15e0*/  BRA.U UP0, `(.L_x_18) ;  /* 0x0000000100347547 */ /* 0x000fea000b800000 */
[----:B------:R-:W2:Y:S01]  /*15f0*/  S2R R2, SR_CgaCtaId ;  /* 0x0000000000027919 */ /* 0x000ea20000008800 */
[----:B------:R-:W-:-:S04]  /*1600*/  MOV R3, 0x400 ;  /* 0x0000040000037802 */ /* 0x000fc80000000f00 */
[----:B--2---:R-:W-:Y:S02]  /*1610*/  LEA R2, R2, R3, 0x18 ;  /* 0x0000000302027211 */ /* 0x004fe400078ec0ff */
[----:B------:R-:W-:-:S03]  /*1620*/  SHF.L.U32 R3, R11, 0x1f, RZ ;  /* 0x0000001f0b037819 */ /* 0x000fc600000006ff */
[----:B------:R-:W-:-:S04]  /*1630*/  IMAD R2, R12, 0x8, R2 ;  /* 0x000000080c027824 */ /* 0x000fc800078e0202 */
[----:B------:R-:W2:Y:S02]  /*1640*/  SYNCS.PHASECHK.TRANS64.TRYWAIT P0, [R2+URZ+0x140], R3 ;  /* 0x00014003020075a7 */ /* 0x000ea400080011ff */
[----:B--2---:R-:W-:Y:S05]  /*1650*/  @!P0 BRA `(.L_x_19) ;  /* 0x0000007000948947 */ /* 0x004fea0003800000 */
.L_x_139:
[----:B------:R-:W-:Y:S01]  /*1660*/  VIADD R12, R12, 0x1 ;  /* 0x000000010c0c7836 */ /* 0x000fe20000000000 */
[----:B------:R2:W-:Y:S04]  /*1670*/  SYNCS.ARRIVE.TRANS64.A1T0 RZ, [R2+URZ+0x130], RZ ;  /* 0x000130ff02ff79a7 */ /* 0x0005e800081000ff */
[----:B------:R-:W-:-:S04]  /*1680*/  ISETP.NE.AND P0, PT, R12, 0x2, PT ;  /* 0x000000020c00780c */ /* 0x000fc80003f05270 */
[----:B------:R-:W-:Y:S02]  /*1690*/  SEL R12, R12, RZ, P0 ;  /* 0x000000ff0c0c7207 */ /* 0x000fe40000000000 */
[----:B--2---:R-:W-:-:S04]  /*16a0*/  SEL R2, RZ, 0x1, P0 ;  /* 0x00000001ff027807 */ /* 0x004fc80000000000 */
[----:B------:R-:W-:-:S07]  /*16b0*/  LOP3.LUT R11, R11, R2, RZ, 0x3c, !PT ;  /* 0x000000020b0b7212 */ /* 0x000fce00078e3cff */
.L_x_18:
[----:B------:R-:W-:Y:S01]  /*16c0*/  UMOV UR4, 0x400 ;  /* 0x0000040000047882 */ /* 0x000fe20000000000 */
[----:B------:R-:W-:Y:S01]  /*16d0*/  SHF.L.U32 R2, R17, 0x1f, RZ ;  /* 0x0000001f11027819 */ /* 0x000fe200000006ff */
[----:B-1----:R-:W-:Y:S01]  /*16e0*/  ULEA UR4, UR37, UR4, 0x18 ;  /* 0x0000000425047291 */ /* 0x002fe2000f8ec0ff */
[----:B------:R-:W-:Y:S01]  /*16f0*/  R2UR UR50, R15 ;  /* 0x000000000f3272ca */ /* 0x000fe200000e0000 */
[----:B------:R-:W-:Y:S01]  /*1700*/  UISETP.GE.U32.AND UP0, UPT, UR13, 0x3f, UPT ;  /* 0x0000003f0d00788c */ /* 0x000fe2000bf06070 */
[----:B------:R-:W-:Y:S01]  /*1710*/  R2UR UR34, R14 ;  /* 0x000000000e2272ca */ /* 0x000fe200000e0000 */
[----:B------:R-:W-:Y:S01]  /*1720*/  ULEA UR8, UR6, UR4, 0x3 ;  /* 0x0000000406087291 */ /* 0x000fe2000f8e18ff */
[----:B------:R-:W-:-:S08]  /*1730*/  UMOV UR21, URZ ;  /* 0x000000ff00157c82 */ /* 0x000fd00008000000 */
[----:B------:R1:W2:Y:S01]  /*1740*/  SYNCS.PHASECHK.TRANS64.TRYWAIT P2, [UR8+0x40], R2 ;  /* 0x00004002ff0075a7 */ /* 0x0002a20008041108 */
[----:B------:R-:W-:Y:S02]  /*1750*/  USHF.L.U32 UR50, UR50, 0x6, URZ ;  /* 0x0000000632327899 */ /* 0x000fe400080006ff */
[----:B------:R-:W-:Y:S01]  /*1760*/  USHF.L.U32 UR34, UR34, 0x7, URZ ;  /* 0x0000000722227899 */ /* 0x000fe200080006ff */
[----:B------:R-:W-:Y:S11]  /*1770*/  BRA.U !UP0, `(.L_x_20) ;  /* 0x00000005081c7547 */ /* 0x000ff6000b800000 */
[----:B------:R-:W-:Y:S02]  /*1780*/  UIADD3 UR42, UPT, UPT, UR50, 0x20, URZ ;  /* 0x00000020322a7890 */ /* 0x000fe4000fffe0ff */
[----:B------:R-:W-:Y:S02]  /*1790*/  UIADD3 UR26, UPT, UPT, UR34, 0x20, URZ ;  /* 0x00000020221a7890 */ /* 0x000fe4000fffe0ff */
[----:B------:R-:W-:Y:S02]  /*17a0*/  UIADD3 UR18, UPT, UPT, UR34, 0x40, URZ ;  /* 0x0000004022127890 */ /* 0x000fe4000fffe0ff */
[----:B------:R-:W-:Y:S01]  /*17b0*/  UIADD3 UR10, UPT, UPT, UR34, 0x60, URZ ;  /* 0x00000060220a7890 */ /* 0x000fe2000fffe0ff */
[----:B------:R-:W-:Y:S01]  /*17c0*/  UMOV UR30, URZ ;  /* 0x000000ff001e7c82 */ /* 0x000fe20008000000 */
[----:B------:R-:W-:-:S10]  /*17d0*/  UMOV UR29, UR6 ;  /* 0x00000006001d7c82 */ /* 0x000fd40008000000 */
.L_x_27:
[----:B------:R-:W-:Y:S01]  /*17e0*/  ULEA UR49, UR29, UR4, 0x3 ;  /* 0x000000041d317291 */ /* 0x000fe2000f8e18ff */
[----:B--2---:R-:W-:Y:S01]  /*17f0*/  @!P5 MOV R3, 0x6000 ;  /* 0x000060000003d802 */ /* 0x004fe20000000f00 */
[----:B--2---:R-:W-:Y:S10]  /*1800*/  @P2 BRA `(.L_x_21) ;  /* 0x00000000000c2947 */ /* 0x004ff40003800000 */
[----:B------:R-:W-:-:S04]  /*1810*/  SHF.L.U32 R4, R17, 0x1f, RZ ;  /* 0x0000001f11047819 */ /* 0x000fc800000006ff */
[----:B------:R-:W2:Y:S02]  /*1820*/  SYNCS.PHASECHK.TRANS64.TRYWAIT P0, [UR49+0x40], R4 ;  /* 0x00004004ff0075a7 */ /* 0x000ea40008001131 */
[----:B--2---:R-:W-:Y:S05]  /*1830*/  @!P0 BRA `(.L_x_22) ;  /* 0x0000007000308947 */ /* 0x004fea0003800000 */
.L_x_21:
[----:B------:R2:W-:Y:S01]  /*1840*/  @!P5 SYNCS.ARRIVE.TRANS64 RZ, [UR49], R3 ;  /* 0x00000003ffffd9a7 */ /* 0x0005e20008000031 */
[----:B------:R-:W-:Y:S04]  /*1850*/  BSSY.RECONVERGENT B0, `(.L_x_23) ;  /* 0x0000003000007945 */ /* 0x000fe80003800200 */
[----:B------:R-:W-:Y:S05]  /*1860*/  @P4 BRA `(.L_x_24) ;  /* 0x0000000000044947 */ /* 0x000fea0003800000 */
[----:B------:R-:W-:Y:S05]  /*1870*/  BPT.TRAP 0x1 ;  /* 0x000000040000795c */ /* 0x000fea0000300000 */
.L_x_24:
[----:B------:R-:W-:Y:S05]  /*1880*/  BSYNC.RECONVERGENT B0 ;  /* 0x0000000000007941 */ /* 0x000fea0003800200 */
.L_x_23:
[----:B------:R-:W-:Y:S01]  /*1890*/  UIADD3 UR6, UPT, UPT, UR29, 0x1, URZ ;  /* 0x000000011d067890 */ /* 0x000fe2000fffe0ff */
[----:B------:R-:W-:Y:S01]  /*18a0*/  BSSY.RECONVERGENT B0, `(.L_x_25) ;  /* 0x000002f000007945 */ /* 0x000fe20003800200 */
[----:B------:R-:W-:Y:S02]  /*18b0*/  ELECT P0, URZ, PT ;  /* 0x0000000000ff782f */ /* 0x000fe40003800000 */
[----:B------:R-:W-:-:S04]  /*18c0*/  UISETP.NE.AND UP0, UPT, UR6, 0x8, UPT ;  /* 0x000000080600788c */ /* 0x000fc8000bf05270 */
[----:B------:R-:W-:Y:S02]  /*18d0*/  USEL UR9, URZ, 0x1, UP0 ;  /* 0x00000001ff097887 */ /* 0x000fe40008000000 */
[----:B------:R-:W-:-:S04]  /*18e0*/  USEL UR6, UR6, URZ, UP0 ;  /* 0x000000ff06067287 */ /* 0x000fc80008000000 */
[----:B------:R-:W-:Y:S01]  /*18f0*/  ULEA UR8, UR6, UR4, 0x3 ;  /* 0x0000000406087291 */ /* 0x000fe2000f8e18ff */
[----:B------:R-:W-:-:S04]  /*1900*/  LOP3.LUT R17, R17, UR9, RZ, 0x3c, !PT ;  /* 0x0000000911117c12 */ /* 0x000fc8000f8e3cff */
[----:B-1----:R-:W-:-:S04]  /*1910*/  SHF.L.U32 R2, R17, 0x1f, RZ ;  /* 0x0000001f11027819 */ /* 0x002fc800000006ff */
[----:B------:R1:W1:Y:S01]  /*1920*/  SYNCS.PHASECHK.TRANS64.TRYWAIT P2, [UR8+0x40], R2 ;  /* 0x00004002ff0075a7 */ /* 0x0002620008041108 */
[----:B------:R-:W-:Y:S05]  /*1930*/  @!P0 BRA `(.L_x_26) ;  /* 0x0000000000948947 */ /* 0x000fea0003800000 */
[----:B------:R-:W-:Y:S02]  /*1940*/  ULEA UR40, UR29, UR4, 0xd ;  /* 0x000000041d287291 */ /* 0x000fe4000f8e68ff */
[----:B------:R-:W-:Y:S02]  /*1950*/  UIADD3 UR54, UP1, UPT, UR22, 0x80, URZ ;  /* 0x0000008016367890 */ /* 0x000fe4000ff3e0ff */
[----:B------:R-:W-:Y:S02]  /*1960*/  ULEA UR8, UR29, UR4, 0xe ;  /* 0x000000041d087291 */ /* 0x000fe4000f8e70ff */
[----:B------:R-:W-:Y:S02]  /*1970*/  UIADD3 UR46, UP0, UPT, UR22, 0x180, URZ ;  /* 0x00000180162e7890 */ /* 0x000fe4000ff1e0ff */
[----:B------:R-:W-:Y:S02]  /*1980*/  USHF.L.U32 UR51, UR30, 0x5, URZ ;  /* 0x000000051e337899 */ /* 0x000fe400080006ff */
[----:B------:R-:W-:-:S02]  /*1990*/  UIADD3.X UR55, UPT, UPT, URZ, UR23, URZ, UP1, !UPT ;  /* 0x00000017ff377290 */ /* 0x000fc40008ffe4ff */
[----:B------:R-:W-:Y:S02]  /*19a0*/  UIADD3 UR48, UPT, UPT, UR40, 0x8800, URZ ;  /* 0x0000880028307890 */ /* 0x000fe4000fffe0ff */
[----:B------:R-:W-:Y:S02]  /*19b0*/  UIADD3 UR40, UPT, UPT, UR40, 0x9800, URZ ;  /* 0x0000980028287890 */ /* 0x000fe4000fffe0ff */
[----:B------:R-:W-:Y:S02]  /*19c0*/  UIADD3.X UR47, UPT, UPT, URZ, UR23, URZ, UP0, !UPT ;  /* 0x00000017ff2f7290 */ /* 0x000fe400087fe4ff */
[----:B------:R-:W-:Y:S02]  /*19d0*/  UIADD3 UR32, UPT, UPT, UR8, 0x18800, URZ ;  /* 0x0001880008207890 */ /* 0x000fe4000fffe0ff */
[----:B------:R-:W-:Y:S02]  /*19e0*/  UIADD3 UR24, UPT, UPT, UR8, 0x19800, URZ ;  /* 0x0001980008187890 */ /* 0x000fe4000fffe0ff */
[----:B------:R-:W-:-:S02]  /*19f0*/  UIADD3 UR16, UPT, UPT, UR8, 0x1a800, URZ ;  /* 0x0001a80008107890 */ /* 0x000fc4000fffe0ff */
[----:B------:R-:W-:Y:S01]  /*1a00*/  UIADD3 UR8, UPT, UPT, UR8, 0x1b800, URZ ;  /* 0x0001b80008087890 */ /* 0x000fe2000fffe0ff */
[----:B------:R-:W-:Y:S01]  /*1a10*/  UMOV UR38, 0x0 ;  /* 0x0000000000267882 */ /* 0x000fe20000000000 */
[----:B------:R-:W-:Y:S01]  /*1a20*/  UMOV UR39, 0x10000000 ;  /* 0x1000000000277882 */ /* 0x000fe20000000000 */
[----:B------:R-:W-:Y:S01]  /*1a30*/  UMOV UR41, UR49 ;  /* 0x0000003100297c82 */ /* 0x000fe20008000000 */
[----:B------:R-:W-:Y:S01]  /*1a40*/  UMOV UR44, UR52 ;  /* 0x00000034002c7c82 */ /* 0x000fe20008000000 */
[----:B------:R-:W-:Y:S01]  /*1a50*/  UMOV UR43, UR51 ;  /* 0x00000033002b7c82 */ /* 0x000fe20008000000 */
[----:B------:R-:W-:Y:S01]  /*1a60*/  UMOV UR33, UR49 ;  /* 0x0000003100217c82 */ /* 0x000fe20008000000 */
[----:B------:R-:W-:Y:S01]  /*1a70*/  UMOV UR36, UR52 ;  /* 0x0000003400247c82 */ /* 0x000fe20008000000 */
[----:B------:R-:W-:Y:S01]  /*1a80*/  UMOV UR35, UR51 ;  /* 0x0000003300237c82 */ /* 0x000fe20008000000 */
[----:B------:R1:W-:Y:S01]  /*1a90*/  UTMALDG.3D [UR48], [UR54], desc[UR38] ;  /* 0x00002630360075b4 */ /* 0x0003e20008011000 */
[----:B------:R-:W-:Y:S01]  /*1aa0*/  UMOV UR25, UR49 ;  /* 0x0000003100197c82 */ /* 0x000fe20008000000 */
        /* <DEDUP_REMOVED lines=9> */
[----:B------:R1:W-:Y:S01]  /*1b40*/  UTMALDG.3D [UR32], [UR46], desc[UR38] ;  /* 0x000026202e0075b4 */ /* 0x0003e20008011000 */
[----:B------:R1:W-:Y:S01]  /*1b50*/  UTMALDG.3D [UR24], [UR46], desc[UR38] ;  /* 0x000026182e0075b4 */ /* 0x0003e20008011000 */
[----:B------:R1:W-:Y:S01]  /*1b60*/  UTMALDG.3D [UR16], [UR46], desc[UR38] ;  /* 0x000026102e0075b4 */ /* 0x0003e20008011000 */
[----:B------:R1:W-:Y:S01]  /*1b70*/  UTMALDG.3D [UR8], [UR46], desc[UR38] ;  /* 0x000026082e0075b4 */ /* 0x0003e20008011000 */
[----:B------:R-:W-:Y:S01]  /*1b80*/  NOP ;  /* 0x0000000000007918 */ /* 0x000fe20000000000 */
.L_x_26:
[----:B-1----:R-:W-:Y:S05]  /*1b90*/  BSYNC.RECONVERGENT B0 ;  /* 0x0000000000007941 */ /* 0x002fea0003800200 */
.L_x_25:
[----:B------:R-:W-:Y:S01]  /*1ba0*/  UIADD3 UR30, UPT, UPT, UR30, 0x1, URZ ;  /* 0x000000011e1e7890 */ /* 0x000fe2000fffe0ff */
[----:B------:R-:W-:Y:S01]  /*1bb0*/  UMOV UR29, UR6 ;  /* 0x00000006001d7c82 */ /* 0x000fe20008000000 */
[----:B------:R-:W-:Y:S02]  /*1bc0*/  UMOV UR21, UR5 ;  /* 0x0000000500157c82 */ /* 0x000fe40008000000 */
[----:B------:R-:W-:-:S09]  /*1bd0*/  UISETP.NE.AND UP0, UPT, UR30, UR5, UPT ;  /* 0x000000051e00728c */ /* 0x000fd2000bf05270 */
[----:B------:R-:W-:Y:S05]  /*1be0*/  BRA.U UP0, `(.L_x_27) ;  /* 0xfffffff900fc7547 */ /* 0x000fea000b83ffff */
.L_x_20:
[----:B------:R-:W-:Y:S01]  /*1bf0*/  ULEA UR8, UR6, UR4, 0x3 ;  /* 0x0000000406087291 */ /* 0x000fe2000f8e18ff */
[----:B-1----:R-:W-:Y:S01]  /*1c00*/  SHF.L.U32 R2, R17, 0x1f, RZ ;  /* 0x0000001f11027819 */ /* 0x002fe200000006ff */
[----:B------:R-:W-:Y:S01]  /*1c10*/  @!P1 SYNCS.ARRIVE.TRANS64.A1T0 RZ, [UR4+0xc8], RZ ;  /* 0x0000c8ffffff99a7 */ /* 0x000fe20008100004 */
[----:B------:R-:W-:-:S06]  /*1c20*/  UISETP.GT.AND UP0, UPT, UR15, UR14, UPT ;  /* 0x0000000e0f00728c */ /* 0x000fcc000bf04270 */
[----:B------:R1:W1:Y:S03]  /*1c30*/  SYNCS.PHASECHK.TRANS64.TRYWAIT P1, [UR8+0x40], R2 ;  /* 0x00004002ff0075a7 */ /* 0x0002660008021108 */
[----:B------:R-:W-:Y:S05]  /*1c40*/  BRA.U !UP0, `(.L_x_28) ;  /* 0x0000000508187547 */ /* 0x000fea000b800000 */
[----:B------:R-:W-:Y:S02]  /*1c50*/  UIADD3 UR29, UPT, UPT, UR7, UR21, URZ ;  /* 0x00000015071d7290 */ /* 0x000fe4000fffe0ff */
[----:B------:R-:W-:Y:S02]  /*1c60*/  UIADD3 UR42, UPT, UPT, UR50, 0x20, URZ ;  /* 0x00000020322a7890 */ /* 0x000fe4000fffe0ff */
[----:B------:R-:W-:Y:S02]  /*1c70*/  UIADD3 UR26, UPT, UPT, UR34, 0x20, URZ ;  /* 0x00000020221a7890 */ /* 0x000fe4000fffe0ff */
[----:B------:R-:W-:Y:S02]  /*1c80*/  UIADD3 UR18, UPT, UPT, UR34, 0x40, URZ ;  /* 0x0000004022127890 */ /* 0x000fe4000fffe0ff */
[----:B------:R-:W-:Y:S01]  /*1c90*/  UIADD3 UR10, UPT, UPT, UR34, 0x60, URZ ;  /* 0x00000060220a7890 */ /* 0x000fe2000fffe0ff */
[----:B------:R-:W-:-:S11]  /*1ca0*/  UMOV UR30, UR6 ;  /* 0x00000006001e7c82 */ /* 0x000fd60008000000 */
.L_x_35:
[----:B------:R-:W-:Y:S01]  /*1cb0*/  ULEA UR49, UR30, UR4, 0x3 ;  /* 0x000000041e317291 */ /* 0x000fe2000f8e18ff */
[----:B--2---:R-:W-:Y:S01]  /*1cc0*/  @!P5 MOV R3, 0x6000 ;  /* 0x000060000003d802 */ /* 0x004fe20000000f00 */
[----:B-1----:R-:W-:Y:S10]  /*1cd0*/  @P1 BRA `(.L_x_29) ;  /* 0x00000000000c1947 */ /* 0x002ff40003800000 */
[----:B------:R-:W-:-:S04]  /*1ce0*/  SHF.L.U32 R4, R17, 0x1f, RZ ;  /* 0x0000001f11047819 */ /* 0x000fc800000006ff */
[----:B------:R-:W1:Y:S02]  /*1cf0*/  SYNCS.PHASECHK.TRANS64.TRYWAIT P0, [UR49+0x40], R4 ;  /* 0x00004004ff0075a7 */ /* 0x000e640008001131 */
[----:B-1----:R-:W-:Y:S05]  /*1d00*/  @!P0 BRA `(.L_x_30) ;  /* 0x0000006c00148947 */ /* 0x002fea0003800000 */
.L_x_29:
[----:B------:R2:W-:Y:S01]  /*1d10*/  @!P5 SYNCS.ARRIVE.TRANS64 RZ, [UR49], R3 ;  /* 0x00000003ffffd9a7 */ /* 0x0005e20008000031 */
[----:B------:R-:W-:Y:S04]  /*1d20*/  BSSY.RECONVERGENT B0, `(.L_x_31) ;  /* 0x0000003000007945 */ /* 0x000fe80003800200 */
[----:B------:R-:W-:Y:S05]  /*1d30*/  @P4 BRA `(.L_x_32) ;  /* 0x0000000000044947 */ /* 0x000fea0003800000 */
[----:B------:R-:W-:Y:S05]  /*1d40*/  BPT.TRAP 0x1 ;  /* 0x000000040000795c */ /* 0x000fea0000300000 */
.L_x_32:
[----:B------:R-:W-:Y:S05]  /*1d50*/  BSYNC.RECONVERGENT B0 ;  /* 0x0000000000007941 */ /* 0x000fea0003800200 */
.L_x_31:
        /* <DEDUP_REMOVED lines=48> */
.L_x_34:
[----:B-1----:R-:W-:Y:S05]  /*2060*/  BSYNC.RECONVERGENT B0 ;  /* 0x0000000000007941 */ /* 0x002fea0003800200 */
.L_x_33:
[----:B------:R-:W-:Y:S01]  /*2070*/  UIADD3 UR21, UPT, UPT, UR21, 0x1, URZ ;  /* 0x0000000115157890 */ /* 0x000fe2000fffe0ff */
[----:B------:R-:W-:-:S03]  /*2080*/  UMOV UR30, UR6 ;  /* 0x00000006001e7c82 */ /* 0x000fc60008000000 */
[----:B------:R-:W-:-:S09]  /*2090*/  UISETP.NE.AND UP0, UPT, UR21, UR29, UPT ;  /* 0x0000001d1500728c */ /* 0x000fd2000bf05270 */
[----:B------:R-:W-:Y:S05]  /*20a0*/  BRA.U UP0, `(.L_x_35) ;  /* 0xfffffffd00007547 */ /* 0x000fea000b83ffff */
.L_x_28:
[C---:B-1----:R-:W-:Y:S01]  /*20b0*/  LEA R2, R16.reuse, UR4, 0x3 ;  /* 0x0000000410027c11 */ /* 0x042fe2000f8e18ff */
[----:B------:R-:W-:Y:S01]  /*20c0*/  NOP ;  /* 0x0000000000007918 */ /* 0x000fe20000000000 */
[----:B--2---:R-:W-:Y:S02]  /*20d0*/  SHF.L.U32 R3, R13, 0x1f, RZ ;  /* 0x0000001f0d037819 */ /* 0x004fe400000006ff */
[----:B------:R-:W-:Y:S02]  /*20e0*/  LEA R4, R16, UR4, 0x4 ;  /* 0x0000000410047c11 */ /* 0x000fe4000f8e20ff */
[----:B------:R-:W1:Y:S02]  /*20f0*/  SYNCS.PHASECHK.TRANS64.TRYWAIT P0, [R2+URZ+0xd0], R3 ;  /* 0x0000d003020075a7 */ /* 0x000e6400080011ff */
[----:B-1----:R-:W-:Y:S05]  /*2100*/  @!P0 BRA `(.L_x_36) ;  /* 0x00000068002c8947 */ /* 0x002fea0003800000 */
.L_x_142:
[----:B------:R-:W2:Y:S01]  /*2110*/  LDS.128 R4, [R4+0x160] ;  /* 0x0001600004047984 */ /* 0x000ea20000000c00 */
[----:B---3--:R-:W-:Y:S01]  /*2120*/  ISETP.GE.AND P0, PT, R26, 0x1, PT ;  /* 0x000000011a00780c */ /* 0x008fe20003f06270 */
[----:B-1----:R-:W-:Y:S01]  /*2130*/  VIADD R2, R2, 0xe0 ;  /* 0x000000e002027836 */ /* 0x002fe20000000000 */
[----:B------:R-:W-:Y:S01]  /*2140*/  @!PT LDS RZ, [RZ] ;  /* 0x00000000fffff984 */ /* 0x000fe20000000800 */
[----:B------:R-:W-:Y:S01]  /*2150*/  @!PT LDS RZ, [RZ] ;  /* 0x00000000fffff984 */ /* 0x000fe20000000800 */
[----:B------:R-:W-:Y:S01]  /*2160*/  @!PT LDS RZ, [RZ] ;  /* 0x00000000fffff984 */ /* 0x000fe20000000800 */
[----:B------:R-:W-:Y:S01]  /*2170*/  @!PT LDS RZ, [RZ] ;  /* 0x00000000fffff984 */ /* 0x000fe20000000800 */
[----:B------:R1:W-:Y:S06]  /*2180*/  MEMBAR.ALL.CTA ;  /* 0x0000000000007992 */ /* 0x0003ec0000008000 */
[----:B-1----:R-:W1:Y:S01]  /*2190*/  FENCE.VIEW.ASYNC.S ;  /* 0x00000000000073c6 */ /* 0x002e620000000000 */
[----:B------:R-:W-:-:S04]  /*21a0*/  PRMT R2, RZ, 0x654, R2 ;  /* 0x00000654ff027816 */ /* 0x000fc80000000002 */
[----:B-1----:R1:W-:Y:S01]  /*21b0*/  SYNCS.ARRIVE.TRANS64.RED.A1T0 RZ, [R2+URZ], RZ ;  /* 0x000000ff02ff79a7 */ /* 0x0023e200081004ff */
[----:B--2---:R-:W-:-:S13]  /*21c0*/  LOP3.LUT P2, RZ, R6, 0x1, RZ, 0xc0, !PT ;  /* 0x0000000106ff7812 */ /* 0x004fda000784c0ff */
[----:B------:R-:W-:Y:S01]  /*21d0*/  @P2 SHF.R.U32.HI R3, RZ, 0x10, R5 ;  /* 0x00000010ff032819 */ /* 0x000fe20000011605 */
[----:B------:R-:W-:Y:S01]  /*21e0*/  VOTEU.ANY UP0, P2 ;  /* 0x0000000000ff7886 */ /* 0x000fe20001000100 */
[----:B------:R-:W-:Y:S02]  /*21f0*/  @P2 MOV R10, R4 ;  /* 0x00000004000a2202 */ /* 0x000fe40000000f00 */
[----:B------:R-:W-:Y:S02]  /*2200*/  @P2 R2UR.BROADCAST UR8, R3 ;  /* 0x00000000030822ca */ /* 0x000fe400008e0000 */
[----:B------:R-:W-:-:S11]  /*2210*/  @P2 LOP3.LUT R9, R5, 0xffff, RZ, 0xc0, !PT ;  /* 0x0000ffff05092812 */ /* 0x000fd600078ec0ff */
[----:B------:R-:W-:Y:S01]  /*2220*/  @UP0 UMOV UR52, UR8 ;  /* 0x0000000800340c82 */ /* 0x000fe20008000000 */
[----:B-1----:R-:W-:Y:S05]  /*2230*/  @!P0 BRA `(.L_x_37) ;  /* 0x0000000000b88947 */ /* 0x002fea0003800000 */
[----:B------:R-:W4:Y:S01]  /*2240*/  LDC.64 R4, c[0x0][0xb18] ;  /* 0x0002c600ff047b82 */ /* 0x000f220000000a00 */
[----:B------:R-:W-:-:S07]  /*2250*/  ISETP.NE.AND P3, PT, R26, 0x1, PT ;  /* 0x000000011a00780c */ /* 0x000fce0003f65270 */
[----:B------:R-:W1:Y:S08]  /*2260*/  LDC.64 R6, c[0x0][0xb10] ;  /* 0x0002c400ff067b82 */ /* 0x000e700000000a00 */
[----:B------:R-:W2:Y:S08]  /*2270*/  LDC R14, c[0x0][0xb20] ;  /* 0x0002c800ff0e7b82 */ /* 0x000eb00000000800 */
[----:B------:R-:W3:Y:S01]  /*2280*/  LDC R15, c[0x0][0xb0c] ;  /* 0x0002c300ff0f7b82 */ /* 0x000ee20000000800 */
[----:B----4-:R-:W-:Y:S01]  /*2290*/  IMAD.HI.U32 R19, R0, R5, RZ ;  /* 0x0000000500137227 */ /* 0x010fe200078e00ff */
[----:B------:R-:W-:-:S03]  /*22a0*/  ISETP.NE.AND P0, PT, R4, 0x1, PT ;  /* 0x000000010400780c */ /* 0x000fc60003f05270 */
[----:B------:R-:W-:-:S03]  /*22b0*/  IMAD.HI.U32 R5, R9, R5, RZ ;  /* 0x0000000509057227 */ /* 0x000fc600078e00ff */
[----:B------:R-:W4:Y:S01]  /*22c0*/  LDC.64 R2, c[0x0][0xb28] ;  /* 0x0002ca00ff027b82 */ /* 0x000f220000000a00 */
[----:B-1----:R-:W-:-:S04]  /*22d0*/  IMAD.HI.U32 R20, R8, R6, RZ ;  /* 0x0000000608147227 */ /* 0x002fc800078e00ff */
[----:B------:R-:W-:Y:S01]  /*22e0*/  IMAD.HI.U32 R21, R10, R6, RZ ;  /* 0x000000060a157227 */ /* 0x000fe200078e00ff */
[----:B------:R-:W-:Y:S02]  /*22f0*/  SHF.R.U32.HI R20, RZ, R7, R20 ;  /* 0x00000007ff147219 */ /* 0x000fe40000011614 */
[-C--:B--2---:R-:W-:Y:S02]  /*2300*/  SHF.R.U32.HI R19, RZ, R14.reuse, R19 ;  /* 0x0000000eff137219 */ /* 0x084fe40000011613 */
[----:B------:R-:W-:Y:S02]  /*2310*/  SHF.R.U32.HI R5, RZ, R14, R5 ;  /* 0x0000000eff057219 */ /* 0x000fe40000011605 */
[----:B------:R-:W-:Y:S02]  /*2320*/  SEL R19, R0, R19, !P0 ;  /* 0x0000001300137207 */ /* 0x000fe40004000000 */
[----:B------:R-:W-:Y:S02]  /*2330*/  SHF.R.U32.HI R21, RZ, R7, R21 ;  /* 0x00000007ff157219 */ /* 0x000fe40000011615 */
[----:B---3--:R-:W-:-:S02]  /*2340*/  ISETP.NE.AND P1, PT, R15, 0x1, PT ;  /* 0x000000010f00780c */ /* 0x008fc40003f25270 */
[----:B------:R-:W-:Y:S02]  /*2350*/  SEL R5, R9, R5, !P0 ;  /* 0x0000000509057207 */ /* 0x000fe40004000000 */
[----:B------:R-:W-:Y:S02]  /*2360*/  SEL R20, R8, R20, !P1 ;  /* 0x0000001408147207 */ /* 0x000fe40004800000 */
[----:B------:R-:W-:Y:S01]  /*2370*/  SEL R21, R10, R21, !P1 ;  /* 0x000000150a157207 */ /* 0x000fe20004800000 */
[----:B----4-:R-:W-:-:S04]  /*2380*/  IMAD.HI.U32 R18, R19, R2, RZ ;  /* 0x0000000213127227 */ /* 0x010fc800078e00ff */
        /* <DEDUP_REMOVED lines=10> */
[----:B------:R-:W-:-:S04]  /*2430*/  @!P0 IMAD.HI.U32 R7, R21, R2, RZ ;  /* 0x0000000215078227 */ /* 0x000fc800078e00ff */
[----:B------:R-:W-:Y:S01]  /*2440*/  IMAD.MOV R2, RZ, RZ, -R6 ;  /* 0x000000ffff027224 */ /* 0x000fe200078e0a06 */
[----:B------:R-:W-:Y:S02]  /*2450*/  @!P0 SHF.R.U32.HI R3, RZ, R3, R7 ;  /* 0x00000003ff038219 */ /* 0x000fe40000011607 */
[----:B------:R-:W-:Y:S01]  /*2460*/  IADD3 R7, PT, PT, -R5, RZ, RZ ;  /* 0x000000ff05077210 */ /* 0x000fe20007ffe1ff */
[----:B------:R-:W-:Y:S01]  /*2470*/  IMAD R2, R26, R2, R5 ;  /* 0x000000021a027224 */ /* 0x000fe200078e0205 */
        /* <DEDUP_REMOVED lines=10> */
.L_x_37:
[----:B------:R-:W1:Y:S02]  /*2520*/  LDCU UR8, c[0x0][0xb30] ;  /* 0x00016600ff0877ac */ /* 0x000e640008000800 */
[----:B-1----:R-:W-:-:S09]  /*2530*/  UISETP.NE.AND UP0, UPT, UR8, 0x1, UPT ;  /* 0x000000010800788c */ /* 0x002fd2000bf05270 */
[----:B------:R-:W-:Y:S05]  /*2540*/  BRA.U UP0, `(.L_x_38) ;  /* 0x0000000100407547 */ /* 0x000fea000b800000 */
[----:B------:R-:W1:Y:S08]  /*2550*/  LDC.64 R4, c[0x0][0xb10] ;  /* 0x0002c400ff047b82 */ /* 0x000e700000000a00 */
[----:B------:R-:W2:Y:S08]  /*2560*/  LDC.64 R2, c[0x0][0xb18] ;  /* 0x0002c600ff027b82 */ /* 0x000eb00000000a00 */
[----:B------:R-:W3:Y:S08]  /*2570*/  LDC R6, c[0x0][0xb20] ;  /* 0x0002c800ff067b82 */ /* 0x000ef00000000800 */
[----:B------:R-:W4:Y:S01]  /*2580*/  LDC R7, c[0x0][0xb0c] ;  /* 0x0002c300ff077b82 */ /* 0x000f220000000800 */
[----:B-1----:R-:W-:-:S05]  /*2590*/  IMAD.HI.U32 R4, R10, R4, RZ ;  /* 0x000000040a047227 */ /* 0x002fca00078e00ff */
[----:B------:R-:W-:Y:S01]  /*25a0*/  SHF.R.U32.HI R4, RZ, R5, R4 ;  /* 0x00000005ff047219 */ /* 0x000fe20000011604 */
[----:B--2---:R-:W-:Y:S01]  /*25b0*/  IMAD.HI.U32 R3, R9, R3, RZ ;  /* 0x0000000309037227 */ /* 0x004fe200078e00ff */
[----:B------:R-:W-:-:S04]  /*25c0*/  ISETP.NE.AND P0, PT, R2, 0x1, PT ;  /* 0x000000010200780c */ /* 0x000fc80003f05270 */
[----:B---3--:R-:W-:-:S04]  /*25d0*/  SHF.R.U32.HI R3, RZ, R6, R3 ;  /* 0x00000006ff037219 */ /* 0x008fc80000011603 */
[----:B------:R-:W-:Y:S02]  /*25e0*/  SEL R3, R9, R3, !P0 ;  /* 0x0000000309037207 */ /* 0x000fe40004000000 */
[----:B----4-:R-:W-:-:S04]  /*25f0*/  ISETP.NE.AND P1, PT, R7, 0x1, PT ;  /* 0x000000010700780c */ /* 0x010fc80003f25270 */
[----:B------:R-:W-:-:S05]  /*2600*/  SEL R4, R10, R4, !P1 ;  /* 0x000000040a047207 */ /* 0x000fca0004800000 */
[----:B------:R-:W-:Y:S02]  /*2610*/  IMAD.IADD R5, R3, 0x1, -R4 ;  /* 0x0000000103057824 */ /* 0x000fe400078e0a04 */
[----:B------:R-:W-:Y:S02]  /*2620*/  IMAD.IADD R3, R4, 0x1, -R3 ;  /* 0x0000000104037824 */ /* 0x000fe400078e0a03 */
[----:B------:R-:W-:Y:S02]  /*2630*/  IMAD R10, R5, R7, R10 ;  /* 0x00000007050a7224 */ /* 0x000fe400078e020a */
[----:B------:R-:W-:-:S07]  /*2640*/  IMAD R9, R3, R2, R9 ;  /* 0x0000000203097224 */ /* 0x000fce00078e0209 */
.L_x_38:
[----:B------:R-:W-:Y:S01]  /*2650*/  VIADD R16, R16, 0x1 ;  /* 0x0000000110107836 */ /* 0x000fe20000000000 */
[----:B------:R-:W-:Y:S01]  /*2660*/  PLOP3.LUT P1, PT, PT, PT, PT, 0x80, 0x8 ;  /* 0x000000000008781c */ /* 0x000fe20003f2f070 */
[----:B------:R-:W-:Y:S02]  /*2670*/  IMAD.IADD R15, R10, 0x1, R63 ;  /* 0x000000010a0f7824 */ /* 0x000fe400078e023f */
[----:B------:R-:W-:Y:S01]  /*2680*/  IMAD.IADD R14, R9, 0x1, R62 ;  /* 0x00000001090e7824 */ /* 0x000fe200078e023e */
[----:B------:R-:W-:-:S04]  /*2690*/  ISETP.NE.AND P0, PT, R16, 0x2, PT ;  /* 0x000000021000780c */ /* 0x000fc80003f05270 */
[----:B------:R-:W-:Y:S02]  /*26a0*/  SEL R2, RZ, 0x1, P0 ;  /* 0x00000001ff027807 */ /* 0x000fe40000000000 */
[----:B------:R-:W-:Y:S02]  /*26b0*/  SEL R16, R16, RZ, P0 ;  /* 0x000000ff10107207 */ /* 0x000fe40000000000 */
[----:B------:R-:W-:Y:S01]  /*26c0*/  LOP3.LUT R13, R13, R2, RZ, 0x3c, !PT ;  /* 0x000000020d0d7212 */ /* 0x000fe200078e3cff */
[----:B------:R-:W-:Y:S06]  /*26d0*/  @P2 BRA `(.L_x_39) ;  /* 0xffffffec00b82947 */ /* 0x000fec000383ffff */
[----:B------:R-:W-:Y:S01]  /*26e0*/  UIADD3 UR4, UPT, UPT, UR4, 0x40, URZ ;  /* 0x0000004004047890 */ /* 0x000fe2000fffe0ff */
[----:B------:R-:W-:-:S03]  /*26f0*/  SHF.L.U32 R2, R17, 0x1f, RZ ;  /* 0x0000001f11027819 */ /* 0x000fc600000006ff */
[----:B------:R-:W-:-:S09]  /*2700*/  ULEA UR5, UR6, UR4, 0x3 ;  /* 0x0000000406057291 */ /* 0x000fd2000f8e18ff */
[----:B------:R-:W1:Y:S02]  /*2710*/  SYNCS.PHASECHK.TRANS64.TRYWAIT P0, [UR5], R2 ;  /* 0x00000002ff0075a7 */ /* 0x000e640008001105 */
[----:B-1----:R-:W-:Y:S05]  /*2720*/  @!P0 BRA `(.L_x_40) ;  /* 0x0000006000b88947 */ /* 0x002fea0003800000 */
.L_x_144:
[----:B------:R-:W-:-:S04]  /*2730*/  UIADD3 UR6, UPT, UPT, UR6, 0x1, URZ ;  /* 0x0000000106067890 */ /* 0x000fc8000fffe0ff */
[----:B------:R-:W-:-:S04]  /*2740*/  UISETP.NE.AND UP0, UPT, UR6, 0x8, UPT ;  /* 0x000000080600788c */ /* 0x000fc8000bf05270 */
[----:B------:R-:W-:Y:S02]  /*2750*/  USEL UR7, URZ, 0x1, UP0 ;  /* 0x00000001ff077887 */ /* 0x000fe40008000000 */
[----:B------:R-:W-:-:S04]  /*2760*/  USEL UR6, UR6, URZ, UP0 ;  /* 0x000000ff06067287 */ /* 0x000fc80008000000 */
[----:B------:R-:W-:Y:S01]  /*2770*/  ULEA UR5, UR6, UR4, 0x3 ;  /* 0x0000000406057291 */ /* 0x000fe2000f8e18ff */
[----:B-1----:R-:W-:-:S04]  /*2780*/  LOP3.LUT R2, R17, UR7, RZ, 0x3c, !PT ;  /* 0x0000000711027c12 */ /* 0x002fc8000f8e3cff */
[----:B------:R-:W-:-:S04]  /*2790*/  SHF.L.U32 R3, R2, 0x1f, RZ ;  /* 0x0000001f02037819 */ /* 0x000fc800000006ff */
[----:B------:R-:W1:Y:S02]  /*27a0*/  SYNCS.PHASECHK.TRANS64.TRYWAIT P0, [UR5], R3 ;  /* 0x00000003ff0075a7 */ /* 0x000e640008001105 */
[----:B-1----:R-:W-:Y:S05]  /*27b0*/  @!P0 BRA `(.L_x_41) ;  /* 0x0000006000ac8947 */ /* 0x002fea0003800000 */
.L_x_146:
[----:B------:R-:W-:-:S04]  /*27c0*/  UIADD3 UR6, UPT, UPT, UR6, 0x1, URZ ;  /* 0x0000000106067890 */ /* 0x000fc8000fffe0ff */
[----:B------:R-:W-:-:S04]  /*27d0*/  UISETP.NE.AND UP0, UPT, UR6, 0x8, UPT ;  /* 0x000000080600788c */ /* 0x000fc8000bf05270 */
[----:B------:R-:W-:Y:S02]  /*27e0*/  USEL UR7, URZ, 0x1, UP0 ;  /* 0x00000001ff077887 */ /* 0x000fe40008000000 */
[----:B------:R-:W-:-:S04]  /*27f0*/  USEL UR6, UR6, URZ, UP0 ;  /* 0x000000ff06067287 */ /* 0x000fc80008000000 */
[----:B------:R-:W-:Y:S01]  /*2800*/  ULEA UR5, UR6, UR4, 0x3 ;  /* 0x0000000406057291 */ /* 0x000fe2000f8e18ff */
[----:B------:R-:W-:-:S04]  /*2810*/  LOP3.LUT R2, R2, UR7, RZ, 0x3c, !PT ;  /* 0x0000000702027c12 */ /* 0x000fc8000f8e3cff */
[----:B-1----:R-:W-:-:S04]  /*2820*/  SHF.L.U32 R3, R2, 0x1f, RZ ;  /* 0x0000001f02037819 */ /* 0x002fc800000006ff */
[----:B------:R-:W1:Y:S02]  /*2830*/  SYNCS.PHASECHK.TRANS64.TRYWAIT P0, [UR5], R3 ;  /* 0x00000003ff0075a7 */ /* 0x000e640008001105 */
[----:B-1----:R-:W-:Y:S05]  /*2840*/  @!P0 BRA `(.L_x_42) ;  /* 0x0000006000a08947 */ /* 0x002fea0003800000 */
.L_x_148:
        /* <DEDUP_REMOVED lines=9> */
.L_x_150:
        /* <DEDUP_REMOVED lines=9> */
.L_x_152:
        /* <DEDUP_REMOVED lines=9> */
.L_x_154:
        /* <DEDUP_REMOVED lines=9> */
.L_x_156:
[----:B------:R-:W-:-:S04]  /*2a90*/  UIADD3 UR6, UPT, UPT, UR6, 0x1, URZ ;  /* 0x0000000106067890 */ /* 0x000fc8000fffe0ff */
[----:B------:R-:W-:-:S04]  /*2aa0*/  UISETP.NE.AND UP0, UPT, UR6, 0x8, UPT ;  /* 0x000000080600788c */ /* 0x000fc8000bf05270 */
[----:B------:R-:W-:Y:S02]  /*2ab0*/  USEL UR5, URZ, 0x1, UP0 ;  /* 0x00000001ff057887 */ /* 0x000fe40008000000 */
[----:B------:R-:W-:-:S04]  /*2ac0*/  USEL UR6, UR6, URZ, UP0 ;  /* 0x000000ff06067287 */ /* 0x000fc80008000000 */
[----:B------:R-:W-:Y:S01]  /*2ad0*/  ULEA UR6, UR6, UR4, 0x3 ;  /* 0x0000000406067291 */ /* 0x000fe2000f8e18ff */
[----:B------:R-:W-:-:S04]  /*2ae0*/  LOP3.LUT R2, R2, UR5, RZ, 0x3c, !PT ;  /* 0x0000000502027c12 */ /* 0x000fc8000f8e3cff */
[----:B------:R-:W-:Y:S01]  /*2af0*/  SHF.L.U32 R2, R2, 0x1f, RZ ;  /* 0x0000001f02027819 */ /* 0x000fe200000006ff */
[----:B-1--4-:R-:W-:-:S07]  /*2b00*/  IMAD.U32 R0, RZ, RZ, UR6 ;  /* 0x00000006ff007e24 */ /* 0x012fce000f8e00ff */
.L_x_47:
[----:B-1----:R1:W2:Y:S02]  /*2b10*/  SYNCS.PHASECHK.TRANS64.TRYWAIT P0, [R0+URZ], R2 ;  /* 0x00000002000075a7 */ /* 0x0022a400080011ff */
[----:B--2---:R-:W-:Y:S05]  /*2b20*/  @!P0 NANOSLEEP.SYNCS 0x989680 ;  /* 0x009896800000895d */ /* 0x004fea0003900000 */
[----:B------:R-:W2:Y:S02]  /*2b30*/  @!P0 SYNCS.PHASECHK.TRANS64 P0, [R0+URZ], R2 ;  /* 0x00000002000085a7 */ /* 0x000ea400080010ff */
[----:B--2---:R-:W-:Y:S05]  /*2b40*/  @P0 EXIT ;  /* 0x000000000000094d */ /* 0x004fea0003800000 */
[----:B------:R-:W-:Y:S05]  /*2b50*/  BRA `(.L_x_47) ;  /* 0xfffffffc00ec7947 */ /* 0x000fea000383ffff */
.L_x_17:
[----:B------:R-:W-:-:S04]  /*2b60*/  UISETP.NE.AND UP1, UPT, UR37, URZ, UPT ;  /* 0x000000ff2500728c */ /* 0x000fc8000bf25270 */
[----:B------:R-:W-:-:S09]  /*2b70*/  UISETP.NE.OR UP1, UPT, UR8, 0x1, UP1 ;  /* 0x000000010800788c */ /* 0x000fd20008f25670 */
[----:B------:R-:W-:Y:S05]  /*2b80*/  BRA.U UP1, `(.L_x_48) ;  /* 0x0000000501487547 */ /* 0x000fea000b800000 */
[----:B------:R-:W-:Y:S01]  /*2b90*/  ISETP.NE.AND P2, PT, R2, RZ, PT ;  /* 0x000000ff0200720c */ /* 0x000fe20003f45270 */
[----:B------:R-:W-:Y:S01]  /*2ba0*/  IMAD.MOV.U32 R12, RZ, RZ, 0x1 ;  /* 0x00000001ff0c7424 */ /* 0x000fe200078e00ff */
[----:B------:R-:W-:Y:S02]  /*2bb0*/  CS2R R10, SRZ ;  /* 0x00000000000a7805 */ /* 0x000fe4000001ff00 */
[----:B------:R-:W-:Y:S01]  /*2bc0*/  CS2R R8, SRZ ;  /* 0x0000000000087805 */ /* 0x000fe2000001ff00 */
[----:B------:R-:W-:Y:S01]  /*2bd0*/  UMOV UR4, 0x400 ;  /* 0x0000040000047882 */ /* 0x000fe20000000000 */
[----:B------:R-:W-:Y:S01]  /*2be0*/  UMOV UR6, URZ ;  /* 0x000000ff00067c82 */ /* 0x000fe20008000000 */
[----:B------:R-:W-:-:S12]  /*2bf0*/  ULEA UR37, UR37, UR4, 0x18 ;  /* 0x0000000425257291 */ /* 0x000fd8000f8ec0ff */
.L_x_52:
[----:B------:R-:W-:Y:S02]  /*2c00*/  LEA R0, R8, UR37, 0x3 ;  /* 0x0000002508007c11 */ /* 0x000fe4000f8e18ff */
[----:B------:R-:W-:-:S03]  /*2c10*/  SHF.L.U32 R4, R9, 0x1f, RZ ;  /* 0x0000001f09047819 */ /* 0x000fc600000006ff */
[----:B------:R-:W-:Y:S01]  /*2c20*/  VIADD R5, R0, 0x140 ;  /* 0x0000014000057836 */ /* 0x000fe20000000000 */
[----:B------:R-:W1:Y:S02]  /*2c30*/  SYNCS.PHASECHK.TRANS64.TRYWAIT P0, [R0+URZ+0x130], R4 ;  /* 0x00013004000075a7 */ /* 0x000e6400080011ff */
[----:B-1----:R-:W-:Y:S05]  /*2c40*/  @!P0 BRA `(.L_x_49) ;  /* 0x0000006000188947 */ /* 0x002fea0003800000 */
.L_x_157:
[----:B------:R-:W-:Y:S01]  /*2c50*/  ULEA UR5, UR6, UR37, 0x3 ;  /* 0x0000002506057291 */ /* 0x000fe2000f8e18ff */
[----:B-1----:R-:W-:Y:S01]  /*2c60*/  PRMT R0, RZ, 0x654, R5 ;  /* 0x00000654ff007816 */ /* 0x002fe20000000005 */
[----:B------:R-:W-:Y:S01]  /*2c70*/  @!P2 IMAD.MOV.U32 R4, RZ, RZ, 0x10 ;  /* 0x00000010ff04a424 */ /* 0x000fe200078e00ff */
[----:B------:R-:W-:Y:S01]  /*2c80*/  SHF.L.U32 R5, R12, 0x1f, RZ ;  /* 0x0000001f0c057819 */ /* 0x000fe200000006ff */
[----:B------:R-:W-:Y:S01]  /*2c90*/  UIADD3 UR4, UPT, UPT, UR5, 0xd0, URZ ;  /* 0x000000d005047890 */ /* 0x000fe2000fffe0ff */
[----:B------:R1:W-:Y:S05]  /*2ca0*/  SYNCS.ARRIVE.TRANS64.RED.A1T0 RZ, [R0+URZ], RZ ;  /* 0x000000ff00ff79a7 */ /* 0x0003ea00081004ff */
[----:B------:R-:W-:Y:S01]  /*2cb0*/  IMAD.U32 R6, RZ, RZ, UR4 ;  /* 0x00000004ff067e24 */ /* 0x000fe2000f8e00ff */
[----:B------:R-:W2:Y:S04]  /*2cc0*/  SYNCS.PHASECHK.TRANS64.TRYWAIT P0, [UR5+0xe0], R5 ;  /* 0x0000e005ff0075a7 */ /* 0x000ea80008001105 */
[----:B------:R-:W-:Y:S01]  /*2cd0*/  PRMT R6, R2, 0x654, R6 ;  /* 0x0000065402067816 */ /* 0x000fe20000000006 */
[----:B-12---:R-:W-:Y:S06]  /*2ce0*/  @!P0 BRA `(.L_x_50) ;  /* 0x0000006000048947 */ /* 0x006fec0003800000 */
.L_x_159:
[----:B------:R-:W-:Y:S01]  /*2cf0*/  ULEA UR4, UR6, UR37, 0x4 ;  /* 0x0000002506047291 */ /* 0x000fe2000f8e20ff */
[----:B------:R-:W-:Y:S01]  /*2d00*/  SEL R3, R6, R3, !P2 ;  /* 0x0000000306037207 */ /* 0x000fe20005000000 */
[----:B------:R-:W-:Y:S01]  /*2d10*/  UIADD3 UR5, UPT, UPT, UR5, 0xd0, URZ ;  /* 0x000000d005057890 */ /* 0x000fe2000fffe0ff */
[----:B-1----:R-:W-:Y:S01]  /*2d20*/  LEA R0, R11, UR37, 0x3 ;  /* 0x000000250b007c11 */ /* 0x002fe2000f8e18ff */
[----:B------:R-:W-:Y:S01]  /*2d30*/  UIADD3 UR4, UPT, UPT, UR4, 0x160, URZ ;  /* 0x0000016004047890 */ /* 0x000fe2000fffe0ff */
[----:B------:R1:W-:Y:S01]  /*2d40*/  @!P2 SYNCS.ARRIVE.TRANS64.RED RZ, [R3+URZ], R4 ;  /* 0x0000000403ffa9a7 */ /* 0x0003e200080004ff */
[----:B------:R-:W-:Y:S01]  /*2d50*/  UIADD3 UR6, UPT, UPT, UR6, 0x1, URZ ;  /* 0x0000000106067890 */ /* 0x000fe2000fffe0ff */
[----:B------:R-:W-:-:S03]  /*2d60*/  VIADD R8, R8, 0x1 ;  /* 0x0000000108087836 */ /* 0x000fc60000000000 */
[----:B------:R-:W-:Y:S02]  /*2d70*/  UISETP.NE.AND UP0, UPT, UR6, 0x2, UPT ;  /* 0x000000020600788c */ /* 0x000fe4000bf05270 */
[----:B------:R-:W-:Y:S01]  /*2d80*/  ISETP.NE.AND P0, PT, R8, 0x2, PT ;  /* 0x000000020800780c */ /* 0x000fe20003f05270 */
[----:B------:R-:W-:Y:S06]  /*2d90*/  UGETNEXTWORKID.BROADCAST [UR4], [UR5] ;  /* 0x00000000040073ca */ /* 0x000fec0008000100 */
[----:B------:R-:W-:Y:S02]  /*2da0*/  USEL UR4, URZ, 0x1, UP0 ;  /* 0x00000001ff047887 */ /* 0x000fe40008000000 */
[----:B------:R-:W-:-:S04]  /*2db0*/  USEL UR6, UR6, URZ, UP0 ;  /* 0x000000ff06067287 */ /* 0x000fc80008000000 */
[----:B------:R-:W-:Y:S02]  /*2dc0*/  LOP3.LUT R12, R12, UR4, RZ, 0x3c, !PT ;  /* 0x000000040c0c7c12 */ /* 0x000fe4000f8e3cff */
[----:B-1----:R-:W-:-:S04]  /*2dd0*/  SHF.L.U32 R4, R10, 0x1f, RZ ;  /* 0x0000001f0a047819 */ /* 0x002fc800000006ff */
[----:B------:R-:W1:Y:S02]  /*2de0*/  SYNCS.PHASECHK.TRANS64.TRYWAIT P1, [R0+URZ+0xd0], R4 ;  /* 0x0000d004000075a7 */ /* 0x000e6400080211ff */
[----:B-1----:R-:W-:Y:S05]  /*2df0*/  @!P1 BRA `(.L_x_51) ;  /* 0x0000005c00d89947 */ /* 0x002fea0003800000 */
.L_x_160:
[C---:B-1----:R-:W-:Y:S01]  /*2e00*/  LEA R4, R11.reuse, UR37, 0x4 ;  /* 0x000000250b047c11 */ /* 0x042fe2000f8e20ff */
[----:B------:R-:W-:Y:S01]  /*2e10*/  VIADD R0, R0, 0xe0 ;  /* 0x000000e000007836 */ /* 0x000fe20000000000 */
[----:B------:R-:W-:Y:S01]  /*2e20*/  SEL R8, R8, RZ, P0 ;  /* 0x000000ff08087207 */ /* 0x000fe20000000000 */
[----:B------:R-:W-:-:S03]  /*2e30*/  VIADD R11, R11, 0x1 ;  /* 0x000000010b0b7836 */ /* 0x000fc60000000000 */
[----:B------:R-:W1:Y:S01]  /*2e40*/  LDS.128 R4, [R4+0x160] ;  /* 0x0001600004047984 */ /* 0x000e620000000c00 */
[----:B------:R-:W-:Y:S02]  /*2e50*/  PRMT R0, RZ, 0x654, R0 ;  /* 0x00000654ff007816 */ /* 0x000fe40000000000 */
[C---:B------:R-:W-:Y:S01]  /*2e60*/  ISETP.NE.AND P1, PT, R11.reuse, 0x2, PT ;  /* 0x000000020b00780c */ /* 0x040fe20003f25270 */
[----:B------:R-:W-:Y:S01]  /*2e70*/  @!PT LDS RZ, [RZ] ;  /* 0x00000000fffff984 */ /* 0x000fe20000000800 */
[----:B------:R-:W-:Y:S01]  /*2e80*/  @!PT LDS RZ, [RZ] ;  /* 0x00000000fffff984 */ /* 0x000fe20000000800 */
[----:B------:R-:W-:Y:S01]  /*2e90*/  @!PT LDS RZ, [RZ] ;  /* 0x00000000fffff984 */ /* 0x000fe20000000800 */
[----:B------:R-:W-:Y:S01]  /*2ea0*/  @!PT LDS RZ, [RZ] ;  /* 0x00000000fffff984 */ /* 0x000fe20000000800 */
[----:B------:R2:W-:Y:S06]  /*2eb0*/  MEMBAR.ALL.CTA ;  /* 0x0000000000007992 */ /* 0x0005ec0000008000 */
[----:B--2---:R-:W2:Y:S01]  /*2ec0*/  FENCE.VIEW.ASYNC.S ;  /* 0x00000000000073c6 */ /* 0x004ea20000000000 */
[----:B------:R-:W-:Y:S01]  /*2ed0*/  SEL R11, R11, RZ, P1 ;  /* 0x000000ff0b0b7207 */ /* 0x000fe20000800000 */
[----:B--2---:R2:W-:Y:S01]  /*2ee0*/  SYNCS.ARRIVE.TRANS64.RED.A1T0 RZ, [R0+URZ], RZ ;  /* 0x000000ff00ff79a7 */ /* 0x0045e200081004ff */
[----:B-1----:R-:W-:-:S02]  /*2ef0*/  LOP3.LUT P3, RZ, R6, 0x1, RZ, 0xc0, !PT ;  /* 0x0000000106ff7812 */ /* 0x002fc4000786c0ff */
[----:B------:R-:W-:-:S04]  /*2f00*/  SEL R4, RZ, 0x1, P1 ;  /* 0x00000001ff047807 */ /* 0x000fc80000800000 */
[----:B------:R-:W-:Y:S02]  /*2f10*/  LOP3.LUT R10, R10, R4, RZ, 0x3c, !PT ;  /* 0x000000040a0a7212 */ /* 0x000fe400078e3cff */
[----:B--2---:R-:W-:-:S04]  /*2f20*/  SEL R0, RZ, 0x1, P0 ;  /* 0x00000001ff007807 */ /* 0x004fc80000000000 */
[----:B------:R-:W-:Y:S01]  /*2f30*/  LOP3.LUT R9, R9, R0, RZ, 0x3c, !PT ;  /* 0x0000000009097212 */ /* 0x000fe200078e3cff */
[----:B------:R-:W-:Y:S06]  /*2f40*/  @P3 BRA `(.L_x_52) ;  /* 0xfffffffc002c3947 */ /* 0x000fec000383ffff */
[----:B------:R-:W-:Y:S01]  /*2f50*/  ULEA UR5, UR6, UR37, 0x3 ;  /* 0x0000002506057291 */ /* 0x000fe2000f8e18ff */
[----:B------:R-:W-:-:S08]  /*2f60*/  SHF.L.U32 R2, R12, 0x1f, RZ ;  /* 0x0000001f0c027819 */ /* 0x000fd000000006ff */
[----:B------:R-:W1:Y:S02]  /*2f70*/  SYNCS.PHASECHK.TRANS64 P0, [UR5+0xe0], R2 ;  /* 0x0000e002ff0075a7 */ /* 0x000e640008001005 */
[----:B-1----:R-:W-:Y:S05]  /*2f80*/  @P0 BRA `(.L_x_53) ;  /* 0x0000000000080947 */ /* 0x002fea0003800000 */
[----:B------:R-:W1:Y:S02]  /*2f90*/  SYNCS.PHASECHK.TRANS64.TRYWAIT P0, [UR5+0xe0], R2 ;  /* 0x0000e002ff0075a7 */ /* 0x000e640008001105 */
[----:B-1----:R-:W-:Y:S05]  /*2fa0*/  @!P0 BRA `(.L_x_54) ;  /* 0x0000005c00808947 */ /* 0x002fea0003800000 */
.L_x_53:
[----:B------:R-:W-:-:S04]  /*2fb0*/  UIADD3 UR4, UPT, UPT, UR6, 0x1, URZ ;  /* 0x0000000106047890 */ /* 0x000fc8000fffe0ff */
[----:B------:R-:W-:-:S04]  /*2fc0*/  UISETP.NE.AND UP0, UPT, UR4, 0x2, UPT ;  /* 0x000000020400788c */ /* 0x000fc8000bf05270 */
[----:B------:R-:W-:Y:S02]  /*2fd0*/  USEL UR7, URZ, 0x1, UP0 ;  /* 0x00000001ff077887 */ /* 0x000fe40008000000 */
[----:B------:R-:W-:-:S04]  /*2fe0*/  USEL UR4, UR4, URZ, UP0 ;  /* 0x000000ff04047287 */ /* 0x000fc80008000000 */
[----:B------:R-:W-:Y:S01]  /*2ff0*/  ULEA UR4, UR4, UR37, 0x3 ;  /* 0x0000002504047291 */ /* 0x000fe2000f8e18ff */
[----:B-1----:R-:W-:-:S04]  /*3000*/  LOP3.LUT R2, R12, UR7, RZ, 0x3c, !PT ;  /* 0x000000070c027c12 */ /* 0x002fc8000f8e3cff */
[----:B------:R-:W-:-:S04]  /*3010*/  SHF.L.U32 R0, R2, 0x1f, RZ ;  /* 0x0000001f02007819 */ /* 0x000fc800000006ff */
[----:B------:R-:W1:Y:S02]  /*3020*/  SYNCS.PHASECHK.TRANS64 P0, [UR4+0xe0], R0 ;  /* 0x0000e000ff0075a7 */ /* 0x000e640008001004 */
[----:B-1----:R-:W-:Y:S05]  /*3030*/  @P0 EXIT ;  /* 0x000000000000094d */ /* 0x002fea0003800000 */
[----:B------:R-:W-:Y:S02]  /*3040*/  SHF.L.U32 R2, R2, 0x1f, RZ ;  /* 0x0000001f02027819 */ /* 0x000fe400000006ff */
[----:B------:R-:W-:-:S07]  /*3050*/  MOV R0, UR4 ;  /* 0x0000000400007c02 */ /* 0x000fce0008000f00 */
.L_x_55:
[----:B-1----:R1:W2:Y:S02]  /*3060*/  SYNCS.PHASECHK.TRANS64.TRYWAIT P0, [R0+URZ+0xe0], R2 ;  /* 0x0000e002000075a7 */ /* 0x0022a400080011ff */
[----:B--2---:R-:W-:Y:S05]  /*3070*/  @!P0 NANOSLEEP.SYNCS 0x989680 ;  /* 0x009896800000895d */ /* 0x004fea0003900000 */
[----:B------:R-:W2:Y:S02]  /*3080*/  @!P0 SYNCS.PHASECHK.TRANS64 P0, [R0+URZ+0xe0], R2 ;  /* 0x0000e002000085a7 */ /* 0x000ea400080010ff */
[----:B--2---:R-:W-:Y:S05]  /*3090*/  @P0 EXIT ;  /* 0x000000000000094d */ /* 0x004fea0003800000 */
[----:B------:R-:W-:Y:S05]  /*30a0*/  BRA `(.L_x_55) ;  /* 0xfffffffc00ec7947 */ /* 0x000fea000383ffff */
.L_x_48:
[----:B------:R-:W-:-:S09]  /*30b0*/  UISETP.NE.AND UP1, UPT, UR8, URZ, UPT ;  /* 0x000000ff0800728c */ /* 0x000fd2000bf25270 */
[----:B------:R-:W-:Y:S05]  /*30c0*/  BRA.U UP1, `(.L_x_56) ;  /* 0x0000000d01cc7547 */ /* 0x000fea000b800000 */
[----:B------:R-:W-:Y:S01]  /*30d0*/  UMOV UR4, 0x40 ;  /* 0x0000004000047882 */ /* 0x000fe20000000000 */
[----:B------:R-:W-:Y:S01]  /*30e0*/  NOP ;  /* 0x0000000000007918 */ /* 0x000fe20000000000 */
[----:B------:R-:W-:Y:S01]  /*30f0*/  ULEA UR4, UR37, UR4, 0x18 ;  /* 0x0000000425047291 */ /* 0x000fe2000f8ec0ff */
[----:B------:R-:W-:Y:S02]  /*3100*/  UMOV UR5, 0x400 ;  /* 0x0000040000057882 */ /* 0x000fe40000000000 */
[----:B------:R-:W-:-:S06]  /*3110*/  ULEA UR37, UR37, UR5, 0x18 ;  /* 0x0000000525257291 */ /* 0x000fcc000f8ec0ff */
[----:B------:R-:W1:Y:S02]  /*3120*/  LDS.U8 R0, [UR4+0x1c] ;  /* 0x00001c04ff007984 */ /* 0x000e640008000000 */
[----:B-1----:R-:W-:-:S13]  /*3130*/  ISETP.NE.AND P0, PT, R0, RZ, PT ;  /* 0x000000ff0000720c */ /* 0x002fda0003f05270 */
[----:B------:R-:W-:Y:S05]  /*3140*/  @P0 BRA `(.L_x_57) ;  /* 0x0000000000580947 */ /* 0x000fea0003800000 */
[----:B------:R-:W-:-:S13]  /*3150*/  ELECT P0, URZ, PT ;  /* 0x0000000000ff782f */ /* 0x000fda0003800000 */
[----:B------:R-:W-:Y:S05]  /*3160*/  @!P0 BRA `(.L_x_58) ;  /* 0x0000000000608947 */ /* 0x000fea0003800000 */
[----:B------:R-:W-:Y:S01]  /*3170*/  UMOV UR5, 0x10 ;  /* 0x0000001000057882 */ /* 0x000fe20000000000 */
[----:B------:R-:W-:Y:S01]  /*3180*/  HFMA2 R0, -RZ, RZ, 0, 5.9604644775390625e-08 ;  /* 0x00000001ff007431 */ /* 0x000fe200000001ff */
[----:B------:R-:W-:-:S03]  /*3190*/  MOV R2, 0xffff ;  /* 0x0000ffff00027802 */ /* 0x000fc60000000f00 */
[----:B------:R-:W-:Y:S04]  /*31a0*/  DEPBAR.LE SB1, 0x36 ;  /* 0x00009d800000791a */ /* 0x000fe80000000000 */
[----:B------:R-:W1:Y:S02]  /*31b0*/  UTCATOMSWS.FIND_AND_SET.ALIGN UP0, UR5, UR5 ;  /* 0x00000005000575e3 */ /* 0x000e640008000800 */
[----:B-1----:R-:W-:Y:S01]  /*31c0*/  MOV R3, UR5 ;  /* 0x0000000500037c02 */ /* 0x002fe20008000f00 */
[----:B------:R-:W-:Y:S06]  /*31d0*/  BRA.U UP0, `(.L_x_59) ;  /* 0x0000000100187547 */ /* 0x000fec000b800000 */
.L_x_60:
[----:B------:R-:W-:Y:S05]  /*31e0*/  NANOSLEEP 0x64 ;  /* 0x000000640000795d */ /* 0x000fea0003800000 */
[----:B------:R-:W-:-:S05]  /*31f0*/  UMOV UR5, 0x10 ;  /* 0x0000001000057882 */ /* 0x000fca0000000000 */
[----:B------:R-:W-:Y:S04]  /*3200*/  DEPBAR.LE SB1, 0x36 ;  /* 0x00009d800000791a */ /* 0x000fe80000000000 */
[----:B------:R-:W1:Y:S02]  /*3210*/  UTCATOMSWS.FIND_AND_SET.ALIGN UP0, UR5, UR5 ;  /* 0x00000005000575e3 */ /* 0x000e640008000800 */
[----:B-1----:R-:W-:Y:S01]  /*3220*/  MOV R3, UR5 ;  /* 0x0000000500037c02 */ /* 0x002fe20008000f00 */
[----:B------:R-:W-:Y:S05]  /*3230*/  BRA.U !UP0, `(.L_x_60) ;  /* 0xfffffffd08e87547 */ /* 0x000fea000b83ffff */
.L_x_59:
[-C--:B------:R-:W-:Y:S02]  /*3240*/  SHF.L.U32 R2, R2, R3.reuse, RZ ;  /* 0x0000000302027219 */ /* 0x080fe400000006ff */
[----:B------:R-:W-:Y:S01]  /*3250*/  SHF.L.U32 R0, R0, R3, RZ ;  /* 0x0000000300007219 */ /* 0x000fe200000006ff */
[----:B------:R-:W-:Y:S02]  /*3260*/  IMAD.SHL.U32 R3, R3, 0x20, RZ ;  /* 0x0000002003037824 */ /* 0x000fe400078e00ff */
[----:B------:R1:W-:Y:S04]  /*3270*/  ATOMS.OR RZ, [UR4+0x14], R2 ;  /* 0x00001402ffff798c */ /* 0x0003e8000b000004 */
[----:B------:R1:W-:Y:S04]  /*3280*/  ATOMS.OR RZ, [UR4+0x18], R0 ;  /* 0x00001800ffff798c */ /* 0x0003e8000b000004 */
[----:B------:R1:W-:Y:S01]  /*3290*/  STS [UR37+0x180], R3 ;  /* 0x00018003ff007988 */ /* 0x0003e20008000825 */
[----:B------:R-:W-:Y:S05]  /*32a0*/  BRA `(.L_x_58) ;  /* 0x0000000000107947 */ /* 0x000fea0003800000 */
.L_x_57:
[----:B------:R-:W-:Y:S02]  /*32b0*/  MOV R0, 0xffffffff ;  /* 0xffffffff00007802 */ /* 0x000fe40000000f00 */
[----:B------:R-:W-:-:S03]  /*32c0*/  MOV R2, 0x32f0 ;  /* 0x000032f000027802 */ /* 0x000fc60000000f00 */
[----:B------:R1:W-:Y:S04]  /*32d0*/  STS [UR37+0x180], R0 ;  /* 0x00018000ff007988 */ /* 0x0003e80008000825 */
[----:B-1-3-5:R-:W-:Y:S05]  /*32e0*/  CALL.REL.NOINC `($__internal_1_$__cuda_sm10x_tcgen05_guardrail_trap_phase_invalid_during_alloc) ;  /* 0x0000006000c87944 */ /* 0x02afea0003c00000 */
.L_x_58:
[----:B------:R-:W-:Y:S05]  /*32f0*/  WARPSYNC.ALL ;  /* 0x0000000000007948 */ /* 0x000fea0003800000 */
[----:B------:R-:W2:Y:S01]  /*3300*/  S2UR UR5, SR_CgaCtaId ;  /* 0x00000000000579c3 */ /* 0x000ea20000008800 */
[----:B------:R-:W-:Y:S01]  /*3310*/  UMOV UR4, 0x400 ;  /* 0x0000040000047882 */ /* 0x000fe20000000000 */
[----:B------:R-:W-:-:S06]  /*3320*/  NOP ;  /* 0x0000000000007918 */ /* 0x000fcc0000000000 */
[----:B------:R-:W-:Y:S06]  /*3330*/  BAR.ARV 0x6, 0xa0 ;  /* 0x0182800000007b1d */ /* 0x000fec0000002000 */
[----:B------:R-:W4:Y:S01]  /*3340*/  LDCU UR7, c[0x0][0x38c] ;  /* 0x00007180ff0777ac */ /* 0x000f220008000800 */
[----:B------:R-:W-:Y:S01]  /*3350*/  IMAD.MOV.U32 R11, RZ, RZ, 0x1 ;  /* 0x00000001ff0b7424 */ /* 0x000fe200078e00ff */
[----:B------:R-:W-:Y:S01]  /*3360*/  CS2R R8, SRZ ;  /* 0x0000000000087805 */ /* 0x000fe2000001ff00 */
[----:B------:R-:W-:Y:S01]  /*3370*/  IMAD.MOV.U32 R10, RZ, RZ, RZ ;  /* 0x000000ffff0a7224 */ /* 0x000fe200078e00ff */
[----:B------:R-:W3:Y:S01]  /*3380*/  LDCU UR6, c[0x0][0x38c] ;  /* 0x00007180ff0677ac */ /* 0x000ee20008000800 */
[----:B------:R-:W-:Y:S01]  /*3390*/  UMOV UR15, URZ ;  /* 0x000000ff000f7c82 */ /* 0x000fe20008000000 */
[----:B------:R-:W-:Y:S01]  /*33a0*/  UMOV UR14, URZ ;  /* 0x000000ff000e7c82 */ /* 0x000fe20008000000 */
[----:B--2---:R-:W-:Y:S01]  /*33b0*/  ULEA UR5, UR5, UR4, 0x18 ;  /* 0x0000000405057291 */ /* 0x004fe2000f8ec0ff */
[----:B------:R-:W-:Y:S01]  /*33c0*/  UMOV UR24, 0x0 ;  /* 0x0000000000187882 */ /* 0x000fe20000000000 */
[----:B------:R-:W-:-:S02]  /*33d0*/  UMOV UR25, 0x4218910 ;  /* 0x0421891000197882 */ /* 0x000fc40000000000 */
[----:B------:R-:W-:Y:S02]  /*33e0*/  UIADD3 UR10, UPT, UPT, UR5, 0x8800, URZ ;  /* 0x00008800050a7890 */ /* 0x000fe4000fffe0ff */
[----:B------:R-:W-:Y:S02]  /*33f0*/  UIADD3 UR11, UPT, UPT, UR5, 0x18800, URZ ;  /* 0x00018800050b7890 */ /* 0x000fe4000fffe0ff */
[----:B----4-:R-:W-:Y:S01]  /*3400*/  UIADD3 UR7, UPT, UPT, UR7, 0x1f, URZ ;  /* 0x0000001f07077890 */ /* 0x010fe2000fffe0ff */
[----:B-1----:R-:W1:Y:S01]  /*3410*/  LDS R0, [UR5+0x180] ;  /* 0x00018005ff007984 */ /* 0x002e620008000800 */
[----:B------:R-:W-:Y:S02]  /*3420*/  USHF.R.U32.HI UR10, URZ, 0x4, UR10 ;  /* 0x00000004ff0a7899 */ /* 0x000fe4000801160a */
[----:B------:R-:W-:Y:S02]  /*3430*/  USHF.R.S32.HI UR4, URZ, 0x1f, UR7 ;  /* 0x0000001fff047899 */ /* 0x000fe40008011407 */
[----:B------:R-:W-:-:S02]  /*3440*/  USHF.R.U32.HI UR11, URZ, 0x4, UR11 ;  /* 0x00000004ff0b7899 */ /* 0x000fc4000801160b */
[----:B------:R-:W-:Y:S02]  /*3450*/  ULEA.HI UR4, UR4, UR7, URZ, 0x5 ;  /* 0x0000000704047291 */ /* 0x000fe4000f8f28ff */
[----:B------:R-:W-:Y:S02]  /*3460*/  ULOP3.LUT UR10, UR10, 0x3fff, URZ, 0xc0, !UPT ;  /* 0x00003fff0a0a7892 */ /* 0x000fe4000f8ec0ff */
[----:B------:R-:W-:Y:S02]  /*3470*/  USHF.R.S32.HI UR4, URZ, 0x5, UR4 ;  /* 0x00000005ff047899 */ /* 0x000fe40008011404 */
[----:B------:R-:W-:Y:S02]  /*3480*/  ULOP3.LUT UR11, UR11, 0x3fff, URZ, 0xc0, !UPT ;  /* 0x00003fff0b0b7892 */ /* 0x000fe4000f8ec0ff */
[----:B------:R-:W-:Y:S01]  /*3490*/  UISETP.LT.AND UP0, UPT, UR4, 0x1, UPT ;  /* 0x000000010400788c */ /* 0x000fe2000bf01270 */
[----:B------:R-:W-:Y:S01]  /*34a0*/  UMOV UR22, 0x0 ;  /* 0x0000000000167882 */ /* 0x000fe20000000000 */
[----:B------:R-:W-:-:S02]  /*34b0*/  UMOV UR23, 0x4218910 ;  /* 0x0421891000177882 */ /* 0x000fc40000000000 */
[----:B------:R-:W-:Y:S02]  /*34c0*/  USEL UR9, UR4, 0x1, !UP0 ;  /* 0x0000000104097887 */ /* 0x000fe4000c000000 */
[----:B------:R-:W-:Y:S02]  /*34d0*/  ULOP3.LUT UR10, UR10, 0x1000000, URZ, 0xfc, !UPT ;  /* 0x010000000a0a7892 */ /* 0x000fe4000f8efcff */
[----:B------:R-:W-:Y:S02]  /*34e0*/  ULOP3.LUT UR11, UR11, 0x1000000, URZ, 0xfc, !UPT ;  /* 0x010000000b0b7892 */ /* 0x000fe4000f8efcff */
[----:B------:R-:W-:Y:S02]  /*34f0*/  UIADD3 UR9, UPT, UPT, -UR9, URZ, URZ ;  /* 0x000000ff09097290 */ /* 0x000fe4000fffe1ff */
[----:B---3--:R-:W-:Y:S01]  /*3500*/  UISETP.GE.AND UP3, UPT, UR6, 0x1, UPT ;  /* 0x000000010600788c */ /* 0x008fe2000bf66270 */
[----:B------:R-:W-:Y:S01]  /*3510*/  UMOV UR20, 0x0 ;  /* 0x0000000000147882 */ /* 0x000fe20000000000 */
[----:B------:R-:W-:Y:S01]  /*3520*/  UMOV UR21, 0x4218910 ;  /* 0x0421891000157882 */ /* 0x000fe20000000000 */
[----:B------:R-:W-:Y:S01]  /*3530*/  UMOV UR18, 0x0 ;  /* 0x0000000000127882 */ /* 0x000fe20000000000 */
[----:B------:R-:W-:Y:S01]  /*3540*/  UMOV UR19, 0x4218910 ;  /* 0x0421891000137882 */ /* 0x000fe20000000000 */
[----:B-1----:R-:W-:-:S15]  /*3550*/  R2UR UR16, R0 ;  /* 0x00000000001072ca */ /* 0x002fde00000e0000 */
.L_x_67:
[----:B------:R-:W-:Y:S02]  /*3560*/  LEA R0, R10, UR5, 0x3 ;  /* 0x000000050a007c11 */ /* 0x000fe4000f8e18ff */
[----:B------:R-:W-:Y:S02]  /*3570*/  SHF.L.U32 R2, R9, 0x1f, RZ ;  /* 0x0000001f09027819 */ /* 0x000fe400000006ff */
[----:B------:R-:W-:Y:S01]  /*3580*/  PLOP3.LUT P0, PT, PT, PT, UP3, 0x80, 0x8 ;  /* 0x000000000008781c */ /* 0x000fe20003f0f038 */
[----:B------:R-:W-:Y:S01]  /*3590*/  VIADD R3, R0, 0xe0 ;  /* 0x000000e000037836 */ /* 0x000fe20000000000 */
[----:B-1----:R-:W1:Y:S02]  /*35a0*/  SYNCS.PHASECHK.TRANS64.TRYWAIT P1, [R0+URZ+0xd0], R2 ;  /* 0x0000d002000075a7 */ /* 0x002e6400080211ff */
[----:B-1-3--:R-:W-:Y:S09]  /*35b0*/  @!P1 BRA `(.L_x_61) ;  /* 0x0000005800149947 */ /* 0x00aff20003800000 */
.L_x_162:
[----:B------:R-:W-:Y:S01]  /*35c0*/  LEA R4, R10, UR5, 0x4 ;  /* 0x000000050a047c11 */ /* 0x000fe2000f8e20ff */
[----:B------:R-:W-:Y:S01]  /*35d0*/  @UP3 ULEA UR6, UR14, UR5, 0x3 ;  /* 0x000000050e063291 */ /* 0x000fe2000f8e18ff */
[----:B------:R-:W-:Y:S01]  /*35e0*/  PLOP3.LUT P2, PT, PT, PT, PT, 0x80, 0x8 ;  /* 0x000000000008781c */ /* 0x000fe20003f4f070 */
[----:B------:R-:W-:Y:S01]  /*35f0*/  ULEA UR7, UR15, UR5, 0x3 ;  /* 0x000000050f077291 */ /* 0x000fe2000f8e18ff */
[----:B------:R-:W-:Y:S02]  /*3600*/  PRMT R3, RZ, 0x654, R3 ;  /* 0x00000654ff037816 */ /* 0x000fe40000000003 */
[----:B------:R-:W2:Y:S01]  /*3610*/  LDS.128 R4, [R4+0x160] ;  /* 0x0001600004047984 */ /* 0x000ea20000000c00 */
[----:B-1----:R-:W-:Y:S02]  /*3620*/  @P0 SHF.L.U32 R2, R8, 0x1f, RZ ;  /* 0x0000001f08020819 */ /* 0x002fe400000006ff */
[----:B------:R-:W-:Y:S01]  /*3630*/  SHF.L.U32 R0, R11, 0x1f, RZ ;  /* 0x0000001f0b007819 */ /* 0x000fe200000006ff */
[----:B------:R-:W-:Y:S01]  /*3640*/  @!PT LDS RZ, [RZ] ;  /* 0x00000000fffff984 */ /* 0x000fe20000000800 */
[----:B------:R-:W-:Y:S01]  /*3650*/  @!PT LDS RZ, [RZ] ;  /* 0x00000000fffff984 */ /* 0x000fe20000000800 */
[----:B------:R-:W-:Y:S01]  /*3660*/  @!PT LDS RZ, [RZ] ;  /* 0x00000000fffff984 */ /* 0x000fe20000000800 */
[----:B------:R-:W-:Y:S01]  /*3670*/  @!PT LDS RZ, [RZ] ;  /* 0x00000000fffff984 */ /* 0x000fe20000000800 */
[----:B------:R1:W-:Y:S06]  /*3680*/  MEMBAR.ALL.CTA ;  /* 0x0000000000007992 */ /* 0x0003ec0000008000 */
[----:B-1----:R-:W1:Y:S02]  /*3690*/  FENCE.VIEW.ASYNC.S ;  /* 0x00000000000073c6 */ /* 0x002e640000000000 */
[----:B-1----:R1:W-:Y:S01]  /*36a0*/  SYNCS.ARRIVE.TRANS64.RED.A1T0 RZ, [R3+URZ], RZ ;  /* 0x000000ff03ff79a7 */ /* 0x0023e200081004ff */
[----:B------:R1:W3:Y:S01]  /*36b0*/  @P0 SYNCS.PHASECHK.TRANS64.TRYWAIT P2, [UR6], R2 ;  /* 0x00000002ff0005a7 */ /* 0x0002e20008041106 */
[----:B------:R-:W-:Y:S01]  /*36c0*/  ULEA.HI UR6, UR15, UR15, URZ, 0x1 ;  /* 0x0000000f0f067291 */ /* 0x000fe2000f8f08ff */
[----:B--2---:R-:W-:-:S03]  /*36d0*/  LOP3.LUT P1, RZ, R6, 0x1, RZ, 0xc0, !PT ;  /* 0x0000000106ff7812 */ /* 0x004fc6000782c0ff */
[----:B------:R-:W-:Y:S02]  /*36e0*/  USHF.L.U32 UR8, UR6, 0x6, URZ ;  /* 0x0000000606087899 */ /* 0x000fe400080006ff */
[----:B------:R-:W-:Y:S02]  /*36f0*/  ULOP3.LUT UR6, UR6, 0xffe, URZ, 0xc0, !UPT ;  /* 0x00000ffe06067892 */ /* 0x000fe4000f8ec0ff */
[----:B------:R-:W-:Y:S02]  /*3700*/  ULOP3.LUT UR8, UR8, 0xffffff80, URZ, 0xc0, !UPT ;  /* 0xffffff8008087892 */ /* 0x000fe4000f8ec0ff */
[----:B------:R-:W-:Y:S02]  /*3710*/  UIADD3 UR6, UPT, UPT, -UR6, UR15, URZ ;  /* 0x0000000f06067290 */ /* 0x000fe4000fffe1ff */
[----:B------:R-:W-:Y:S01]  /*3720*/  UIADD3 UR8, UPT, UPT, UR16, UR8, URZ ;  /* 0x0000000810087290 */ /* 0x000fe2000fffe0ff */
[----:B------:R-:W2:Y:S03]  /*3730*/  SYNCS.PHASECHK.TRANS64.TRYWAIT P0, [UR7+0x110], R0 ;  /* 0x00011000ff0075a7 */ /* 0x000ea60008001107 */
[----:B------:R-:W-:Y:S01]  /*3740*/  ULEA UR8, UR6, UR8, 0x14 ;  /* 0x0000000806087291 */ /* 0x000fe2000f8ea0ff */
[----:B-123--:R-:W-:Y:S11]  /*3750*/  @!P0 BRA `(.L_x_62) ;  /* 0x0000005400c08947 */ /* 0x00eff60003800000 */
.L_x_164:
[----:B------:R-:W-:Y:S01]  /*3760*/  IADD3 R10, PT, PT, R10, 0x1, RZ ;  /* 0x000000010a0a7810 */ /* 0x000fe20007ffe0ff */
[----:B------:R-:W-:Y:S06]  /*3770*/  BRA.U !UP3, `(.L_x_63) ;  /* 0x000000010bc07547 */ /* 0x000fec000b800000 */
[----:B------:R-:W-:Y:S01]  /*3780*/  UPLOP3.LUT UP4, UPT, UPT, UPT, UPT, 0x40, 0x4 ;  /* 0x000000000004789c */ /* 0x000fe20003f8e870 */
[----:B------:R-:W-:Y:S01]  /*3790*/  UMOV UR13, UR9 ;  /* 0x00000009000d7c82 */ /* 0x000fe20008000000 */
[----:B------:R-:W-:Y:S01]  /*37a0*/  UMOV UR12, UR4 ;  /* 0x00000004000c7c82 */ /* 0x000fe20008000000 */
[----:B------:R-:W-:-:S08]  /*37b0*/  UMOV UR17, UR14 ;  /* 0x0000000e00117c82 */ /* 0x000fd00008000000 */
.L_x_66:
[----:B------:R-:W-:Y:S02]  /*37c0*/  UIADD3 UR13, UPT, UPT, UR13, 0x1, URZ ;  /* 0x000000010d0d7890 */ /* 0x000fe4000fffe0ff */
[----:B--2---:R-:W-:Y:S02]  /*37d0*/  ULEA UR6, UR17, UR5, 0x3 ;  /* 0x0000000511067291 */ /* 0x004fe4000f8e18ff */
[----:B------:R-:W-:Y:S01]  /*37e0*/  UISETP.NE.AND UP0, UPT, UR13, URZ, UPT ;  /* 0x000000ff0d00728c */ /* 0x000fe2000bf05270 */
[----:B---3--:R-:W-:Y:S10]  /*37f0*/  @P2 BRA `(.L_x_64) ;  /* 0x00000000000c2947 */ /* 0x008ff40003800000 */
[----:B-1----:R-:W-:Y:S04]  /*3800*/  SHF.L.U32 R2, R8, 0x1f, RZ ;  /* 0x0000001f08027819 */ /* 0x002fe800000006ff */
[----:B------:R-:W1:Y:S02]  /*3810*/  SYNCS.PHASECHK.TRANS64.TRYWAIT P0, [UR6], R2 ;  /* 0x00000002ff0075a7 */ /* 0x000e640008001106 */
[----:B-1----:R-:W-:Y:S05]  /*3820*/  @!P0 BRA `(.L_x_65) ;  /* 0x0000005400a48947 */ /* 0x002fea0003800000 */
.L_x_64:
[----:B------:R-:W-:Y:S01]  /*3830*/  UISETP.NE.AND UP1, UPT, UR12, 0x1, UPT ;  /* 0x000000010c00788c */ /* 0x000fe2000bf25270 */
[----:B------:R-:W-:Y:S01]  /*3840*/  PLOP3.LUT P2, PT, PT, PT, PT, 0x80, 0x8 ;  /* 0x000000000008781c */ /* 0x000fe20003f4f070 */
[----:B------:R-:W-:Y:S02]  /*3850*/  UIADD3 UR14, UPT, UPT, UR17, 0x1, URZ ;  /* 0x00000001110e7890 */ /* 0x000fe4000fffe0ff */
[----:B------:R-:W-:Y:S02]  /*3860*/  ULEA UR28, UR17, UR11, 0xa ;  /* 0x0000000b111c7291 */ /* 0x000fe4000f8e50ff */
[----:B------:R-:W-:Y:S01]  /*3870*/  UISETP.NE.AND UP2, UPT, UR14, 0x8, UPT ;  /* 0x000000080e00788c */ /* 0x000fe2000bf45270 */
[----:B------:R-:W-:Y:S01]  /*3880*/  PLOP3.LUT P0, PT, PT, PT, UP1, 0x80, 0x8 ;  /* 0x000000000008781c */ /* 0x000fe20003f0f018 */
[----:B------:R-:W-:Y:S02]  /*3890*/  UIADD3 UR40, UPT, UPT, UR28, 0x40, URZ ;  /* 0x000000401c287890 */ /* 0x000fe4000fffe0ff */
[----:B------:R-:W-:Y:S02]  /*38a0*/  USEL UR27, URZ, 0x1, UP2 ;  /* 0x00000001ff1b7887 */ /* 0x000fe40009000000 */
[----:B------:R-:W-:Y:S02]  /*38b0*/  USEL UR14, UR14, URZ, UP2 ;  /* 0x000000ff0e0e7287 */ /* 0x000fe40009000000 */
[----:B------:R-:W-:Y:S02]  /*38c0*/  UIADD3 UR36, UPT, UPT, UR28, 0x80, URZ ;  /* 0x000000801c247890 */ /* 0x000fe4000fffe0ff */
[----:B------:R-:W-:Y:S01]  /*38d0*/  @UP1 ULEA UR26, UR14, UR5, 0x3 ;  /* 0x000000050e1a1291 */ /* 0x000fe2000f8e18ff */
[----:B------:R-:W-:Y:S01]  /*38e0*/  LOP3.LUT R8, R8, UR27, RZ, 0x3c, !PT ;  /* 0x0000001b08087c12 */ /* 0x000fe2000f8e3cff */
[----:B------:R-:W-:Y:S02]  /*38f0*/  UIADD3 UR32, UPT, UPT, UR28, 0xc0, URZ ;  /* 0x000000c01c207890 */ /* 0x000fe4000fffe0ff */
[----:B------:R-:W-:Y:S01]  /*3900*/  UIADD3 UR6, UPT, UPT, UR6, 0x40, URZ ;  /* 0x0000004006067890 */ /* 0x000fe2000fffe0ff */
[----:B-1----:R-:W-:Y:S01]  /*3910*/  @P0 SHF.L.U32 R0, R8, 0x1f, RZ ;  /* 0x0000001f08000819 */ /* 0x002fe200000006ff */
[----:B------:R-:W-:Y:S01]  /*3920*/  UIADD3 UR12, UPT, UPT, UR12, -0x1, URZ ;  /* 0xffffffff0c0c7890 */ /* 0x000fe2000fffe0ff */
[----:B------:R-:W-:Y:S02]  /*3930*/  UMOV UR29, 0x20004020 ;  /* 0x20004020001d7882 */ /* 0x000fe40000000000 */
[----:B------:R2:W3:Y:S01]  /*3940*/  @P0 SYNCS.PHASECHK.TRANS64.TRYWAIT P2, [UR26], R0 ;  /* 0x00000000ff0005a7 */ /* 0x0004e2000804111a */
[----:B------:R-:W-:Y:S01]  /*3950*/  ULEA UR26, UR17, UR10, 0x9 ;  /* 0x0000000a111a7291 */ /* 0x000fe2000f8e48ff */
[----:B------:R-:W-:Y:S01]  /*3960*/  UMOV UR27, 0x20004020 ;  /* 0x20004020001b7882 */ /* 0x000fe20000000000 */
[----:B------:R-:W-:Y:S02]  /*3970*/  UMOV UR41, 0x20004020 ;  /* 0x2000402000297882 */ /* 0x000fe40000000000 */
[----:B------:R-:W-:Y:S02]  /*3980*/  UIADD3 UR38, UPT, UPT, UR26, 0x40, URZ ;  /* 0x000000401a267890 */ /* 0x000fe4000fffe0ff */
[----:B------:R-:W-:Y:S02]  /*3990*/  UIADD3 UR34, UPT, UPT, UR26, 0x80, URZ ;  /* 0x000000801a227890 */ /* 0x000fe4000fffe0ff */
[----:B------:R-:W-:Y:S01]  /*39a0*/  UIADD3 UR30, UPT, UPT, UR26, 0xc0, URZ ;  /* 0x000000c01a1e7890 */ /* 0x000fe2000fffe0ff */
[----:B------:R2:W-:Y:S01]  /*39b0*/  UTCHMMA gdesc[UR26], gdesc[UR28], tmem[UR8], tmem[UR24], idesc[UR25], UP4 ;  /* 0x00ff181c1a0075ea */ /* 0x0005e2000a000008 */
[----:B------:R-:W-:Y:S01]  /*39c0*/  UPLOP3.LUT UP4, UPT, UPT, UPT, UPT, 0x80, 0x8 ;  /* 0x000000000008789c */ /* 0x000fe20003f8f070 */
[----:B------:R-:W-:Y:S01]  /*39d0*/  UMOV UR39, 0x20004020 ;  /* 0x2000402000277882 */ /* 0x000fe20000000000 */
[----:B------:R-:W-:Y:S01]  /*39e0*/  UMOV UR37, 0x20004020 ;  /* 0x2000402000257882 */ /* 0x000fe20000000000 */
[----:B------:R2:W-:Y:S01]  /*39f0*/  UTCHMMA gdesc[UR38], gdesc[UR40], tmem[UR8], tmem[UR22], idesc[UR23], UPT ;  /* 0x00ff1628260075ea */ /* 0x0005e2000b800008 */
[----:B------:R-:W-:Y:S01]  /*3a00*/  UMOV UR35, 0x20004020 ;  /* 0x2000402000237882 */ /* 0x000fe20000000000 */
[----:B------:R-:W-:Y:S01]  /*3a10*/  UMOV UR33, 0x20004020 ;  /* 0x2000402000217882 */ /* 0x000fe20000000000 */
[----:B------:R-:W-:Y:S01]  /*3a20*/  UMOV UR31, 0x20004020 ;  /* 0x20004020001f7882 */ /* 0x000fe20000000000 */
[----:B------:R2:W-:Y:S01]  /*3a30*/  UTCHMMA gdesc[UR34], gdesc[UR36], tmem[UR8], tmem[UR20], idesc[UR21], UPT ;  /* 0x00ff1424220075ea */ /* 0x0005e2000b800008 */
[----:B------:R2:W-:Y:S01]  /*3a40*/  UTCHMMA gdesc[UR30], gdesc[UR32], tmem[UR8], tmem[UR18], idesc[UR19], UPT ;  /* 0x00ff12201e0075ea */ /* 0x0005e2000b800008 */
[----:B------:R2:W-:Y:S01]  /*3a50*/  UTCBAR [UR6], URZ ;  /* 0x000000ff060073e9 */ /* 0x0005e200080000ff */
[----:B------:R-:W-:Y:S01]  /*3a60*/  UMOV UR17, UR14 ;  /* 0x0000000e00117c82 */ /* 0x000fe20008000000 */
[----:B------:R-:W-:Y:S05]  /*3a70*/  BRA.U UP0, `(.L_x_66) ;  /* 0xfffffffd00507547 */ /* 0x000fea000b83ffff */
.L_x_63:
[----:B------:R-:W-:Y:S01]  /*3a80*/  UIADD3 UR15, UPT, UPT, UR15, 0x1, URZ ;  /* 0x000000010f0f7890 */ /* 0x000fe2000fffe0ff */
[C---:B------:R-:W-:Y:S01]  /*3a90*/  ISETP.NE.AND P0, PT, R10.reuse, 0x2, PT ;  /* 0x000000020a00780c */ /* 0x040fe20003f05270 */
[----:B------:R-:W-:Y:S02]  /*3aa0*/  UIADD3 UR7, UPT, UPT, UR7, 0xf0, URZ ;  /* 0x000000f007077890 */ /* 0x000fe4000fffe0ff */
[----:B------:R-:W-:Y:S01]  /*3ab0*/  UISETP.NE.AND UP0, UPT, UR15, 0x4, UPT ;  /* 0x000000040f00788c */ /* 0x000fe2000bf05270 */
[----:B-12---:R-:W-:Y:S02]  /*3ac0*/  SEL R0, RZ, 0x1, P0 ;  /* 0x00000001ff007807 */ /* 0x006fe40000000000 */
[----:B------:R-:W-:Y:S01]  /*3ad0*/  SEL R10, R10, RZ, P0 ;  /* 0x000000ff0a0a7207 */ /* 0x000fe20000000000 */
[----:B------:R-:W-:Y:S01]  /*3ae0*/  USEL UR6, URZ, 0x1, UP0 ;  /* 0x00000001ff067887 */ /* 0x000fe20008000000 */
[----:B------:R-:W-:Y:S01]  /*3af0*/  LOP3.LUT R9, R9, R0, RZ, 0x3c, !PT ;  /* 0x0000000009097212 */ /* 0x000fe200078e3cff */
[----:B------:R-:W-:Y:S01]  /*3b00*/  USEL UR15, UR15, URZ, UP0 ;  /* 0x000000ff0f0f7287 */ /* 0x000fe20008000000 */
[----:B------:R1:W-:Y:S03]  /*3b10*/  UTCBAR [UR7], URZ ;  /* 0x000000ff070073e9 */ /* 0x0003e600080000ff */
[----:B------:R-:W-:Y:S01]  /*3b20*/  LOP3.LUT R11, R11, UR6, RZ, 0x3c, !PT ;  /* 0x000000060b0b7c12 */ /* 0x000fe2000f8e3cff */
[----:B------:R-:W-:Y:S07]  /*3b30*/  @P1 BRA `(.L_x_67) ;  /* 0xfffffff800881947 */ /* 0x000fee000383ffff */
[----:B------:R-:W2:Y:S01]  /*3b40*/  S2UR UR4, SR_CgaCtaId ;  /* 0x00000000000479c3 */ /* 0x000ea20000008800 */
[----:B------:R-:W-:Y:S01]  /*3b50*/  ELECT P0, URZ, PT ;  /* 0x0000000000ff782f */ /* 0x000fe20003800000 */
[----:B------:R-:W-:Y:S01]  /*3b60*/  IMAD.MOV.U32 R0, RZ, RZ, 0x1 ;  /* 0x00000001ff007424 */ /* 0x000fe200078e00ff */
[----:B------:R-:W-:Y:S01]  /*3b70*/  UIADD3 UR5, UPT, UPT, UR5, 0x110, URZ ;  /* 0x0000011005057890 */ /* 0x000fe2000fffe0ff */
[----:B------:R-:W-:Y:S01]  /*3b80*/  SHF.L.U32 R2, R11, 0x1f, RZ ;  /* 0x0000001f0b027819 */ /* 0x000fe200000006ff */
[----:B------:R-:W-:-:S03]  /*3b90*/  UMOV UR6, 0x40 ;  /* 0x0000004000067882 */ /* 0x000fc60000000000 */
[----:B------:R-:W-:Y:S01]  /*3ba0*/  UVIRTCOUNT.DEALLOC.SMPOOL 0x80 ;  /* 0x000000800000784c */ /* 0x000fe20000000000 */
[----:B--2---:R-:W-:Y:S02]  /*3bb0*/  ULEA UR4, UR4, UR6, 0x18 ;  /* 0x0000000604047291 */ /* 0x004fe4000f8ec0ff */
[----:B------:R-:W-:-:S07]  /*3bc0*/  ULEA UR6, UR15, UR5, 0x3 ;  /* 0x000000050f067291 */ /* 0x000fce000f8e18ff */
[----:B------:R2:W-:Y:S02]  /*3bd0*/  @P0 STS.U8 [UR4+0x1c], R0 ;  /* 0x00001c00ff000988 */ /* 0x0005e40008000004 */
[----:B------:R-:W4:Y:S02]  /*3be0*/  SYNCS.PHASECHK.TRANS64.TRYWAIT P0, [UR6], R2 ;  /* 0x00000002ff0075a7 */ /* 0x000f240008001106 */
[----:B--2-4-:R-:W-:Y:S05]  /*3bf0*/  @!P0 BRA `(.L_x_68) ;  /* 0x0000005000c88947 */ /* 0x014fea0003800000 */
.L_x_167:
[----:B-1----:R-:W-:-:S04]  /*3c00*/  UIADD3 UR7, UPT, UPT, UR15, 0x1, URZ ;  /* 0x000000010f077890 */ /* 0x002fc8000fffe0ff */
[----:B------:R-:W-:-:S04]  /*3c10*/  UISETP.NE.AND UP0, UPT, UR7, 0x4, UPT ;  /* 0x000000040700788c */ /* 0x000fc8000bf05270 */
[----:B------:R-:W-:Y:S02]  /*3c20*/  USEL UR8, URZ, 0x1, UP0 ;  /* 0x00000001ff087887 */ /* 0x000fe40008000000 */
[----:B------:R-:W-:-:S04]  /*3c30*/  USEL UR7, UR7, URZ, UP0 ;  /* 0x000000ff07077287 */ /* 0x000fc80008000000 */
[----:B------:R-:W-:Y:S01]  /*3c40*/  ULEA UR6, UR7, UR5, 0x3 ;  /* 0x0000000507067291 */ /* 0x000fe2000f8e18ff */
[----:B--2---:R-:W-:-:S04]  /*3c50*/  LOP3.LUT R2, R11, UR8, RZ, 0x3c, !PT ;  /* 0x000000080b027c12 */ /* 0x004fc8000f8e3cff */
[----:B------:R-:W-:-:S04]  /*3c60*/  SHF.L.U32 R3, R2, 0x1f, RZ ;  /* 0x0000001f02037819 */ /* 0x000fc800000006ff */
[----:B------:R-:W1:Y:S02]  /*3c70*/  SYNCS.PHASECHK.TRANS64.TRYWAIT P0, [UR6], R3 ;  /* 0x00000003ff0075a7 */ /* 0x000e640008001106 */
[----:B-1----:R-:W-:Y:S05]  /*3c80*/  @!P0 BRA `(.L_x_69) ;  /* 0x0000005000bc8947 */ /* 0x002fea0003800000 */
.L_x_169:
        /* <DEDUP_REMOVED lines=9> */
.L_x_171:
[----:B------:R-:W-:-:S04]  /*3d20*/  UIADD3 UR7, UPT, UPT, UR7, 0x1, URZ ;  /* 0x0000000107077890 */ /* 0x000fc8000fffe0ff */
[----:B------:R-:W-:-:S04]  /*3d30*/  UISETP.NE.AND UP0, UPT, UR7, 0x4, UPT ;  /* 0x000000040700788c */ /* 0x000fc8000bf05270 */
[----:B------:R-:W-:Y:S02]  /*3d40*/  USEL UR6, URZ, 0x1, UP0 ;  /* 0x00000001ff067887 */ /* 0x000fe40008000000 */
[----:B------:R-:W-:-:S04]  /*3d50*/  USEL UR7, UR7, URZ, UP0 ;  /* 0x000000ff07077287 */ /* 0x000fc80008000000 */
[----:B------:R-:W-:Y:S01]  /*3d60*/  ULEA UR7, UR7, UR5, 0x3 ;  /* 0x0000000507077291 */ /* 0x000fe2000f8e18ff */
[----:B------:R-:W-:-:S04]  /*3d70*/  LOP3.LUT R2, R2, UR6, RZ, 0x3c, !PT ;  /* 0x0000000602027c12 */ /* 0x000fc8000f8e3cff */
[----:B------:R-:W-:-:S04]  /*3d80*/  SHF.L.U32 R2, R2, 0x1f, RZ ;  /* 0x0000001f02027819 */ /* 0x000fc800000006ff */
[----:B------:R-:W2:Y:S02]  /*3d90*/  SYNCS.PHASECHK.TRANS64.TRYWAIT P0, [UR7], R2 ;  /* 0x00000002ff0075a7 */ /* 0x000ea40008001107 */
[----:B--2---:R-:W-:Y:S05]  /*3da0*/  @!P0 BRA `(.L_x_71) ;  /* 0x0000005000a48947 */ /* 0x004fea0003800000 */
.L_x_173:
[----:B------:R-:W-:Y:S01]  /*3db0*/  NOP ;  /* 0x0000000000007918 */ /* 0x000fe20000000000 */
[----:B-1----:R-:W1:Y:S01]  /*3dc0*/  LDS R0, [UR4+0x14] ;  /* 0x00001404ff007984 */ /* 0x002e620008000800 */
[----:B------:R-:W-:Y:S01]  /*3dd0*/  ULOP3.LUT UR6, UR16, 0xffff, URZ, 0xc0, !UPT ;  /* 0x0000ffff10067892 */ /* 0x000fe2000f8ec0ff */
[----:B------:R-:W-:Y:S01]  /*3de0*/  UMOV UR8, 0xffff ;  /* 0x0000ffff00087882 */ /* 0x000fe20000000000 */
[----:B------:R-:W-:Y:S02]  /*3df0*/  UMOV UR5, 0x1 ;  /* 0x0000000100057882 */ /* 0x000fe40000000000 */
[----:B------:R-:W-:-:S04]  /*3e00*/  USHF.R.U32.HI UR6, URZ, 0x5, UR6 ;  /* 0x00000005ff067899 */ /* 0x000fc80008011606 */
[----:B------:R-:W-:Y:S02]  /*3e10*/  USHF.L.U32 UR8, UR8, UR6, URZ ;  /* 0x0000000608087299 */ /* 0x000fe400080006ff */
[----:B------:R-:W-:-:S04]  /*3e20*/  USHF.L.U32 UR5, UR5, UR6, URZ ;  /* 0x0000000605057299 */ /* 0x000fc800080006ff */
[----:B-1----:R-:W-:-:S04]  /*3e30*/  LOP3.LUT R0, R0, UR8, RZ, 0xc0, !PT ;  /* 0x0000000800007c12 */ /* 0x002fc8000f8ec0ff */
[----:B------:R-:W-:-:S13]  /*3e40*/  ISETP.NE.AND P0, PT, R0, UR8, PT ;  /* 0x0000000800007c0c */ /* 0x000fda000bf05270 */
[----:B------:R-:W-:Y:S05]  /*3e50*/  @P0 BRA `(.L_x_72) ;  /* 0x0000000000580947 */ /* 0x000fea0003800000 */
[----:B------:R-:W1:Y:S02]  /*3e60*/  LDS R0, [UR4+0x18] ;  /* 0x00001804ff007984 */ /* 0x000e640008000800 */
[----:B-1----:R-:W-:-:S04]  /*3e70*/  LOP3.LUT R0, R0, UR5, RZ, 0xc0, !PT ;  /* 0x0000000500007c12 */ /* 0x002fc8000f8ec0ff */
[----:B------:R-:W-:-:S13]  /*3e80*/  ISETP.NE.AND P0, PT, R0, UR5, PT ;  /* 0x0000000500007c0c */ /* 0x000fda000bf05270 */
[----:B------:R-:W-:Y:S05]  /*3e90*/  @P0 BRA `(.L_x_73) ;  /* 0x00000000003c0947 */ /* 0x000fea0003800000 */
[----:B------:R-:W1:Y:S01]  /*3ea0*/  S2R R2, SR_LANEID ;  /* 0x0000000000027919 */ /* 0x000e620000000000 */
[----:B------:R-:W-:Y:S01]  /*3eb0*/  ULOP3.LUT UR8, URZ, UR8, URZ, 0x33, !UPT ;  /* 0x00000008ff087292 */ /* 0x000fe2000f8e33ff */
[----:B------:R-:W-:Y:S02]  /*3ec0*/  VOTEU.ANY UR7, UPT, PT ;  /* 0x0000000000077886 */ /* 0x000fe400038e0100 */
[----:B------:R-:W-:-:S03]  /*3ed0*/  UFLO.U32 UR7, UR7 ;  /* 0x00000007000772bd */ /* 0x000fc600080e0000 */
[----:B------:R-:W-:-:S04]  /*3ee0*/  IMAD.U32 R0, RZ, RZ, UR8 ;  /* 0x00000008ff007e24 */ /* 0x000fc8000f8e00ff */
[----:B------:R2:W4:Y:S02]  /*3ef0*/  REDUX UR6, R0 ;  /* 0x00000000000673c4 */ /* 0x0005240000000000 */
[----:B------:R1:W-:Y:S02]  /*3f00*/  UTCATOMSWS.AND URZ, UR8 ;  /* 0x0000000800ff79e3 */ /* 0x0003e40008000000 */
[----:B-1----:R-:W-:Y:S02]  /*3f10*/  ISETP.EQ.U32.AND P0, PT, R2, UR7, PT ;  /* 0x0000000702007c0c */ /* 0x002fe4000bf02070 */
[----:B--2---:R-:W-:Y:S02]  /*3f20*/  LOP3.LUT R0, RZ, UR5, RZ, 0x33, !PT ;  /* 0x00000005ff007c12 */ /* 0x004fe4000f8e33ff */
[----:B----4-:R-:W-:Y:S02]  /*3f30*/  MOV R2, UR6 ;  /* 0x0000000600027c02 */ /* 0x010fe40008000f00 */
[----:B------:R-:W1:Y:S07]  /*3f40*/  REDUX UR5, R0 ;  /* 0x00000000000573c4 */ /* 0x000e6e0000000000 */
[----:B------:R2:W-:Y:S01]  /*3f50*/  @P0 ATOMS.AND RZ, [UR4+0x14], R2 ;  /* 0x00001402ffff098c */ /* 0x0005e2000a800004 */
[----:B-1----:R-:W-:-:S05]  /*3f60*/  IMAD.U32 R0, RZ, RZ, UR5 ;  /* 0x00000005ff007e24 */ /* 0x002fca000f8e00ff */
[----:B------:R2:W-:Y:S01]  /*3f70*/  @P0 ATOMS.AND RZ, [UR4+0x18], R0 ;  /* 0x00001800ffff098c */ /* 0x0005e2000a800004 */
[----:B------:R-:W-:Y:S05]  /*3f80*/  BRA `(.L_x_74) ;  /* 0x0000000000147947 */ /* 0x000fea0003800000 */
.L_x_73:
[----:B------:R-:W-:Y:S02]  /*3f90*/  MOV R2, 0x3fb0 ;  /* 0x00003fb000027802 */ /* 0x000fe40000000f00 */
[----:B---3-5:R-:W-:Y:S05]  /*3fa0*/  CALL.REL.NOINC `($__internal_0_$__cuda_sm10x_tcgen05_guardrail_trap_col_being_dealloced_not_returned_by_alloc) ;  /* 0x00000054008c7944 */ /* 0x028fea0003c00000 */
[----:B------:R-:W-:Y:S05]  /*3fb0*/  BRA `(.L_x_74) ;  /* 0x0000000000087947 */ /* 0x000fea0003800000 */
.L_x_72:
[----:B------:R-:W-:Y:S02]  /*3fc0*/  MOV R2, 0x3fe0 ;  /* 0x00003fe000027802 */ /* 0x000fe40000000f00 */
[----:B---3-5:R-:W-:Y:S05]  /*3fd0*/  CALL.REL.NOINC `($__internal_2_$__cuda_sm10x_tcgen05_guardrail_trap_unallocated_columns_being_dealloced) ;  /* 0x0000005400987944 */ /* 0x028fea0003c00000 */
.L_x_74:
[----:B------:R-:W-:Y:S01]  /*3fe0*/  NOP ;  /* 0x0000000000007918 */ /* 0x000fe20000000000 */
[----:B------:R-:W-:Y:S05]  /*3ff0*/  EXIT ;  /* 0x000000000000794d */ /* 0x000fea0003800000 */
.L_x_56:
[----:B------:R-:W-:-:S09]  /*4000*/  UISETP.NE.OR UP2, UPT, UR8, 0x3, !UP2 ;  /* 0x000000030800788c */ /* 0x000fd2000d745670 */
[----:B------:R-:W-:Y:S05]  /*4010*/  BRA.U UP2, `(.L_x_75) ;  /* 0x0000001102087547 */ /* 0x000fea000b800000 */
[----:B------:R-:W1:Y:S01]  /*4020*/  LDC R0, c[0x0][0xb30] ;  /* 0x0002cc00ff007b82 */ /* 0x000e620000000800 */
[----:B------:R-:W2:Y:S01]  /*4030*/  LDCU.64 UR8, c[0x0][0x888] ;  /* 0x00011100ff0877ac */ /* 0x000ea20008000a00 */
[----:B------:R-:W-:Y:S01]  /*4040*/  IMAD.MOV.U32 R30, RZ, RZ, 0x1 ;  /* 0x00000001ff1e7424 */ /* 0x000fe200078e00ff */
[----:B------:R-:W-:Y:S01]  /*4050*/  CS2R R28, SRZ ;  /* 0x00000000001c7805 */ /* 0x000fe2000001ff00 */
[----:B------:R-:W-:Y:S01]  /*4060*/  IMAD.MOV.U32 R25, RZ, RZ, 0x2000 ;  /* 0x00002000ff197424 */ /* 0x000fe200078e00ff */
[----:B------:R-:W4:Y:S03]  /*4070*/  LDCU.64 UR4, c[0x0][0x890] ;  /* 0x00011200ff0477ac */ /* 0x000f260008000a00 */
[----:B------:R-:W3:Y:S01]  /*4080*/  LDC R24, c[0x0][0x370] ;  /* 0x0000dc00ff187b82 */ /* 0x000ee20000000800 */
[----:B------:R-:W-:Y:S01]  /*4090*/  UMOV UR7, 0x400 ;  /* 0x0000040000077882 */ /* 0x000fe20000000000 */
[----:B------:R-:W-:-:S02]  /*40a0*/  UPLOP3.LUT UP1, UPT, UPT, UPT, UPT, 0x40, 0x4 ;  /* 0x000000000004789c */ /* 0x000fc40003f2e870 */
[----:B------:R-:W-:-:S04]  /*40b0*/  ULEA UR7, UR37, UR7, 0x18 ;  /* 0x0000000725077291 */ /* 0x000fc8000f8ec0ff */
[----:B------:R-:W3:Y:S01]  /*40c0*/  LDC R3, c[0x0][0xb0c] ;  /* 0x0002c300ff037b82 */ /* 0x000ee20000000800 */
[----:B------:R-:W-:Y:S02]  /*40d0*/  UIADD3 UR13, UPT, UPT, UR7, 0x98, URZ ;  /* 0x00000098070d7890 */ /* 0x000fe4000fffe0ff */
[----:B--2---:R-:W-:Y:S02]  /*40e0*/  UISETP.NE.U32.AND UP2, UPT, UR8, URZ, UPT ;  /* 0x000000ff0800728c */ /* 0x004fe4000bf45070 */
[----:B------:R-:W-:Y:S02]  /*40f0*/  UIADD3 UR33, UPT, UPT, UR7, 0x80, URZ ;  /* 0x0000008007217890 */ /* 0x000fe4000fffe0ff */
[----:B----4-:R-:W-:Y:S01]  /*4100*/  UISETP.NE.U32.AND UP3, UPT, UR4, URZ, UPT ;  /* 0x000000ff0400728c */ /* 0x010fe2000bf65070 */
[----:B------:R-:W2:Y:S01]  /*4110*/  LDC R18, c[0x0][0xb20] ;  /* 0x0002c800ff127b82 */ /* 0x000ea20000000800 */
[----:B-1----:R-:W-:Y:S01]  /*4120*/  ISETP.NE.AND P1, PT, R0, 0x1, PT ;  /* 0x000000010000780c */ /* 0x002fe20003f25270 */
[----:B------:R-:W-:-:S02]  /*4130*/  UISETP.NE.AND.EX UP2, UPT, UR9, URZ, UPT, UP2 ;  /* 0x000000ff0900728c */ /* 0x000fc4000bf45320 */
[----:B------:R-:W-:Y:S02]  /*4140*/  UIADD3 UR25, UPT, UPT, UR7, 0x88, URZ ;  /* 0x0000008807197890 */ /* 0x000fe4000fffe0ff */
[----:B------:R-:W-:Y:S02]  /*4150*/  UIADD3 UR17, UPT, UPT, UR7, 0x90, URZ ;  /* 0x0000009007117890 */ /* 0x000fe4000fffe0ff */
[----:B-----5:R-:W1:Y:S01]  /*4160*/  LDC.64 R32, c[0x0][0x348] ;  /* 0x0000d200ff207b82 */ /* 0x020e620000000a00 */
[----:B------:R-:W-:Y:S02]  /*4170*/  UPRMT UR13, UR37, 0x654, UR13 ;  /* 0x00000654250d7896 */ /* 0x000fe4000800000d */
[----:B------:R-:W-:-:S05]  /*4180*/  UISETP.NE.AND.EX UP3, UPT, UR5, URZ, UPT, UP3 ;  /* 0x000000ff0500728c */ /* 0x000fca000bf65330 */
[----:B------:R-:W4:Y:S08]  /*4190*/  LDC.64 R16, c[0x0][0xb10] ;  /* 0x0002c400ff107b82 */ /* 0x000f300000000a00 */
[----:B------:R-:W1:Y:S08]  /*41a0*/  LDC.64 R6, c[0x0][0xb18] ;  /* 0x0002c600ff067b82 */ /* 0x000e700000000a00 */
[----:B------:R-:W1:Y:S08]  /*41b0*/  LDC.64 R4, c[0x0][0xb28] ;  /* 0x0002ca00ff047b82 */ /* 0x000e700000000a00 */
[----:B--23--:R-:W1:Y:S02]  /*41c0*/  LDC R19, c[0x0][0x374] ;  /* 0x0000dd00ff137b82 */ /* 0x00ce640000000800 */
.L_x_86:
[C---:B------:R-:W-:Y:S02]  /*41d0*/  LEA R0, R29.reuse, UR7, 0x3 ;  /* 0x000000071d007c11 */ /* 0x040fe4000f8e18ff */
[----:B------:R-:W-:Y:S02]  /*41e0*/  SHF.L.U32 R2, R28, 0x1f, RZ ;  /* 0x0000001f1c027819 */ /* 0x000fe400000006ff */
[----:B------:R-:W-:Y:S02]  /*41f0*/  LEA R20, R29, UR7, 0x4 ;  /* 0x000000071d147c11 */ /* 0x000fe4000f8e20ff */
[----:B--2---:R-:W2:Y:S02]  /*4200*/  SYNCS.PHASECHK.TRANS64.TRYWAIT P0, [R0+URZ+0xd0], R2 ;  /* 0x0000d002000075a7 */ /* 0x004ea400080011ff */
[----:B--2---:R-:W-:Y:S05]  /*4210*/  @!P0 BRA `(.L_x_76) ;  /* 0x0000004c00a08947 */ /* 0x004fea0003800000 */
.L_x_174:
[----:B------:R-:W-:Y:S01]  /*4220*/  ISETP.GE.AND P0, PT, R26, 0x1, PT ;  /* 0x000000011a00780c */ /* 0x000fe20003f06270 */
[----:B------:R-:W3:Y:S01]  /*4230*/  LDS.128 R20, [R20+0x160] ;  /* 0x0001600014147984 */ /* 0x000ee20000000c00 */
[----:B--2---:R-:W-:Y:S01]  /*4240*/  VIADD R0, R0, 0xe0 ;  /* 0x000000e000007836 */ /* 0x004fe20000000000 */
[----:B------:R-:W-:Y:S01]  /*4250*/  @!PT LDS RZ, [RZ] ;  /* 0x00000000fffff984 */ /* 0x000fe20000000800 */
[----:B------:R-:W-:Y:S01]  /*4260*/  @!PT LDS RZ, [RZ] ;  /* 0x00000000fffff984 */ /* 0x000fe20000000800 */
[----:B------:R-:W-:Y:S01]  /*4270*/  @!PT LDS RZ, [RZ] ;  /* 0x00000000fffff984 */ /* 0x000fe20000000800 */
[----:B------:R-:W-:Y:S01]  /*4280*/  @!PT LDS RZ, [RZ] ;  /* 0x00000000fffff984 */ /* 0x000fe20000000800 */
[----:B------:R2:W-:Y:S06]  /*4290*/  MEMBAR.ALL.CTA ;  /* 0x0000000000007992 */ /* 0x0005ec0000008000 */
[----:B--2---:R-:W2:Y:S01]  /*42a0*/  FENCE.VIEW.ASYNC.S ;  /* 0x00000000000073c6 */ /* 0x004ea20000000000 */
[----:B------:R-:W-:Y:S04]  /*42b0*/  PRMT R0, RZ, 0x654, R0 ;  /* 0x00000654ff007816 */ /* 0x000fe80000000000 */
[----:B--2---:R2:W-:Y:S01]  /*42c0*/  SYNCS.ARRIVE.TRANS64.RED.A1T0 RZ, [R0+URZ], RZ ;  /* 0x000000ff00ff79a7 */ /* 0x0045e200081004ff */
[----:B---3--:R-:W-:Y:S11]  /*42d0*/  LOP3.LUT P3, RZ, R22, 0x1, RZ, 0xc0, !PT ;  /* 0x0000000116ff7812 */ /* 0x008ff6000786c0ff */
[----:B------:R-:W-:Y:S02]  /*42e0*/  @!UPT UIADD3 URZ, UPT, UPT, URZ, URZ, URZ ;  /* 0x000000fffffff290 */ /* 0x000fe4000fffe0ff */
[----:B------:R-:W-:Y:S02]  /*42f0*/  @P3 MOV R11, R20 ;  /* 0x00000014000b3202 */ /* 0x000fe40000000f00 */
[----:B------:R-:W-:Y:S01]  /*4300*/  @P3 LOP3.LUT R10, R21, 0xffff, RZ, 0xc0, !PT ;  /* 0x0000ffff150a3812 */ /* 0x000fe200078ec0ff */
[----:B--2---:R-:W-:Y:S06]  /*4310*/  @!P0 BRA `(.L_x_77) ;  /* 0x0000000000a48947 */ /* 0x004fec0003800000 */
[-C--:B-1----:R-:W-:Y:S01]  /*4320*/  IMAD.HI.U32 R0, R19, R7.reuse, RZ ;  /* 0x0000000713007227 */ /* 0x082fe200078e00ff */
[----:B------:R-:W-:Y:S02]  /*4330*/  ISETP.NE.AND P0, PT, R6, 0x1, PT ;  /* 0x000000010600780c */ /* 0x000fe40003f05270 */
[----:B------:R-:W-:Y:S01]  /*4340*/  ISETP.NE.AND P2, PT, R26, 0x1, PT ;  /* 0x000000011a00780c */ /* 0x000fe20003f45270 */
[----:B----4-:R-:W-:Y:S01]  /*4350*/  IMAD.HI.U32 R9, R24, R16, RZ ;  /* 0x0000001018097227 */ /* 0x010fe200078e00ff */
[----:B------:R-:W-:Y:S02]  /*4360*/  SHF.R.U32.HI R0, RZ, R18, R0 ;  /* 0x00000012ff007219 */ /* 0x000fe40000011600 */
[----:B------:R-:W-:Y:S01]  /*4370*/  ISETP.NE.AND P4, PT, R3, 0x1, PT ;  /* 0x000000010300780c */ /* 0x000fe20003f85270 */
[----:B------:R-:W-:Y:S01]  /*4380*/  IMAD.HI.U32 R13, R10, R7, RZ ;  /* 0x000000070a0d7227 */ /* 0x000fe200078e00ff */
[----:B------:R-:W-:Y:S02]  /*4390*/  SHF.R.U32.HI R9, RZ, R17, R9 ;  /* 0x00000011ff097219 */ /* 0x000fe40000011609 */
[----:B------:R-:W-:Y:S01]  /*43a0*/  SEL R0, R19, R0, !P0 ;  /* 0x0000000013007207 */ /* 0x000fe20004000000 */
[----:B------:R-:W-:Y:S01]  /*43b0*/  IMAD.HI.U32 R12, R11, R16, RZ ;  /* 0x000000100b0c7227 */ /* 0x000fe200078e00ff */
[----:B------:R-:W-:Y:S03]  /*43c0*/  SEL R9, R24, R9, !P4 ;  /* 0x0000000918097207 */ /* 0x000fe60006000000 */
[-C--:B------:R-:W-:Y:S01]  /*43d0*/  IMAD.HI.U32 R8, R0, R4.reuse, RZ ;  /* 0x0000000400087227 */ /* 0x080fe200078e00ff */
[----:B------:R-:W-:Y:S03]  /*43e0*/  SHF.R.U32.HI R12, RZ, R17, R12 ;  /* 0x00000011ff0c7219 */ /* 0x000fe6000001160c */
[----:B------:R-:W-:Y:S01]  /*43f0*/  IMAD.HI.U32 R2, R9, R4, RZ ;  /* 0x0000000409027227 */ /* 0x000fe200078e00ff */
[-C--:B------:R-:W-:Y:S02]  /*4400*/  @P2 SHF.R.U32.HI R0, RZ, R5.reuse, R8 ;  /* 0x00000005ff002219 */ /* 0x080fe40000011608 */
[----:B------:R-:W-:Y:S02]  /*4410*/  SHF.R.U32.HI R8, RZ, R18, R13 ;  /* 0x00000012ff087219 */ /* 0x000fe4000001160d */
[----:B------:R-:W-:Y:S01]  /*4420*/  @P2 SHF.R.U32.HI R9, RZ, R5, R2 ;  /* 0x00000005ff092219 */ /* 0x000fe20000011602 */
[----:B------:R-:W-:Y:S01]  /*4430*/  IMAD R0, R26, R0, RZ ;  /* 0x000000001a007224 */ /* 0x000fe200078e02ff */
[----:B------:R-:W-:Y:S02]  /*4440*/  SEL R8, R10, R8, !P0 ;  /* 0x000000080a087207 */ /* 0x000fe40004000000 */
[----:B------:R-:W-:Y:S01]  /*4450*/  SEL R2, R11, R12, !P4 ;  /* 0x0000000c0b027207 */ /* 0x000fe20006000000 */
[----:B------:R-:W-:Y:S01]  /*4460*/  IMAD R12, R26, R9, RZ ;  /* 0x000000091a0c7224 */ /* 0x000fe200078e02ff */
[C---:B------:R-:W-:Y:S01]  /*4470*/  ISETP.GE.AND P0, PT, R8.reuse, R0, PT ;  /* 0x000000000800720c */ /* 0x040fe20003f06270 */
[----:B------:R-:W-:Y:S03]  /*4480*/  IMAD.HI.U32 R0, R8, R4, RZ ;  /* 0x0000000408007227 */ /* 0x000fe600078e00ff */
[----:B------:R-:W-:Y:S02]  /*4490*/  ISETP.GE.OR P0, PT, R2, R12, P0 ;  /* 0x0000000c0200720c */ /* 0x000fe40000706670 */
[-C--:B------:R-:W-:Y:S04]  /*44a0*/  SHF.R.U32.HI R0, RZ, R5.reuse, R0 ;  /* 0x00000005ff007219 */ /* 0x080fe80000011600 */
[----:B------:R-:W-:Y:S05]  /*44b0*/  SEL R13, R8, R0, !P2 ;  /* 0x00000000080d7207 */ /* 0x000fea0005000000 */
[----:B------:R-:W-:Y:S02]  /*44c0*/  IMAD.MOV R12, RZ, RZ, -R13 ;  /* 0x000000ffff0c7224 */ /* 0x000fe400078e0a0d */
[----:B------:R-:W-:Y:S04]  /*44d0*/  @!P0 IMAD.HI.U32 R0, R2, R4, RZ ;  /* 0x0000000402008227 */ /* 0x000fe800078e00ff */
[----:B------:R-:W-:Y:S01]  /*44e0*/  IMAD R12, R26, R12, R8 ;  /* 0x0000000c1a0c7224 */ /* 0x000fe200078e0208 */
[----:B------:R-:W-:Y:S04]  /*44f0*/  @!P0 SHF.R.U32.HI R0, RZ, R5, R0 ;  /* 0x00000005ff008219 */ /* 0x000fe80000011600 */
[----:B------:R-:W-:Y:S04]  /*4500*/  @!P0 SEL R0, R2, R0, !P2 ;  /* 0x0000000002008207 */ /* 0x000fe80005000000 */
[----:B------:R-:W-:Y:S01]  /*4510*/  @!P0 IADD3 R13, PT, PT, R13, -R0, RZ ;  /* 0x800000000d0d8210 */ /* 0x000fe20007ffe0ff */
[----:B------:R-:W-:Y:S01]  /*4520*/  @!P0 IMAD R0, R9, R12, R0 ;  /* 0x0000000c09008224 */ /* 0x000fe200078e0200 */
[----:B------:R-:W-:Y:S01]  /*4530*/  IADD3 R9, PT, PT, -R8, RZ, RZ ;  /* 0x000000ff08097210 */ /* 0x000fe20007ffe1ff */
[--C-:B------:R-:W-:Y:S02]  /*4540*/  IMAD.MOV R12, RZ, RZ, -R2.reuse ;  /* 0x000000ffff0c7224 */ /* 0x100fe400078e0a02 */
[----:B------:R-:W-:Y:S02]  /*4550*/  @!P0 IMAD R8, R13, R26, R2 ;  /* 0x0000001a0d088224 */ /* 0x000fe400078e0202 */
[----:B------:R-:W-:Y:S02]  /*4560*/  @!P0 IMAD.MOV.U32 R2, RZ, RZ, R0 ;  /* 0x000000ffff028224 */ /* 0x000fe400078e0000 */
[----:B------:R-:W-:Y:S02]  /*4570*/  IMAD R11, R3, R12, R11 ;  /* 0x0000000c030b7224 */ /* 0x000fe400078e020b */
[----:B------:R-:W-:Y:S02]  /*4580*/  IMAD R10, R6, R9, R10 ;  /* 0x00000009060a7224 */ /* 0x000fe400078e020a */
[----:B------:R-:W-:Y:S02]  /*4590*/  IMAD R11, R2, R3, R11 ;  /* 0x00000003020b7224 */ /* 0x000fe400078e020b */
[----:B------:R-:W-:Y:S02]  /*45a0*/  IMAD R10, R8, R6, R10 ;  /* 0x00000006080a7224 */ /* 0x000fe400078e020a */
.L_x_77:
[----:B------:R-:W-:Y:S05]  /*45b0*/  BRA.U UP1, `(.L_x_78) ;  /* 0x0000000101107547 */ /* 0x000fea000b800000 */
[----:B------:R-:W-:Y:S04]  /*45c0*/  MOV R2, UR6 ;  /* 0x0000000600027c02 */ /* 0x000fe80008000f00 */
[----:B------:R-:W-:Y:S04]  /*45d0*/  SHF.L.U32 R2, R2, 0x1f, RZ ;  /* 0x0000001f02027819 */ /* 0x000fe800000006ff */
[----:B------:R-:W2:Y:S02]  /*45e0*/  SYNCS.PHASECHK.TRANS64.TRYWAIT P0, [UR7+0xc8], R2 ;  /* 0x0000c802ff0075a7 */ /* 0x000ea40008001107 */
[----:B--2---:R-:W-:Y:S05]  /*45f0*/  @!P0 BRA `(.L_x_79) ;  /* 0x0000004800bc8947 */ /* 0x004fea0003800000 */
.L_x_78:
[----:B------:R-:W-:Y:S02]  /*4600*/  R2UR UR35, R15 ;  /* 0x000000000f2372ca */ /* 0x000fe400000e0000 */
[----:B------:R-:W-:Y:S02]  /*4610*/  R2UR UR34, R14 ;  /* 0x000000000e2272ca */ /* 0x000fe400000e0000 */
[----:B------:R-:W-:Y:S02]  /*4620*/  ISETP.NE.U32.AND P2, PT, RZ, UR4, PT ;  /* 0x00000004ff007c0c */ /* 0x000fe4000bf45070 */
[----:B------:R-:W-:Y:S02]  /*4630*/  SHF.L.U32 R14, R30, 0x1f, RZ ;  /* 0x0000001f1e0e7819 */ /* 0x000fe400000006ff */
[----:B------:R-:W-:Y:S05]  /*4640*/  ISETP.NE.AND.EX P2, PT, RZ, UR5, PT, P2 ;  /* 0x00000005ff007c0c */ /* 0x000fea000bf45320 */
[----:B------:R-:W-:Y:S02]  /*4650*/  USHF.L.U32 UR35, UR35, 0x6, URZ ;  /* 0x0000000623237899 */ /* 0x000fe400080006ff */
[----:B------:R-:W-:Y:S01]  /*4660*/  USHF.L.U32 UR34, UR34, 0x7, URZ ;  /* 0x0000000722227899 */ /* 0x000fe200080006ff */
[----:B------:R-:W-:Y:S11]  /*4670*/  BRA.U !UP3, `(.L_x_80) ;  /* 0x000000010b347547 */ /* 0x000ff6000b800000 */
[----:B------:R-:W-:Y:S01]  /*4680*/  UPLOP3.LUT UP0, UPT, UPT, UPT, UP2, 0x80, 0x8 ;  /* 0x000000000008789c */ /* 0x000fe20003f0f020 */
[----:B--2---:R-:W-:Y:S02]  /*4690*/  HFMA2 R0, -RZ, RZ, 0, 5.9604644775390625e-08 ;  /* 0x00000001ff007431 */ /* 0x004fe400000001ff */
[----:B------:R-:W-:Y:S03]  /*46a0*/  IMAD.MOV.U32 R64, RZ, RZ, 0x1 ;  /* 0x00000001ff407424 */ /* 0x000fe600078e00ff */
[----:B------:R-:W-:Y:S05]  /*46b0*/  PLOP3.LUT P0, PT, PT, PT, UP0, 0x80, 0x8 ;  /* 0x000000000008781c */ /* 0x000fea0003f0f008 */
[----:B------:R-:W2:Y:S01]  /*46c0*/  @UP0 LDCU.64 UR10, c[0x0][0x888] ;  /* 0x00011100ff0a07ac */ /* 0x000ea20008000a00 */
[----:B------:R-:W-:Y:S07]  /*46d0*/  @UP0 UIMAD UR8, UR52, UR4, URZ ;  /* 0x00000004340802a4 */ /* 0x000fee000f8e02ff */
[----:B------:R-:W-:Y:S01]  /*46e0*/  @!P0 PRMT R64, R0, 0x7610, R64 ;  /* 0x0000761000408816 */ /* 0x000fe20000000040 */
[----:B--2---:R-:W-:Y:S03]  /*46f0*/  @UP0 UIMAD.WIDE UR10, UR8, 0x4, UR10 ;  /* 0x00000004080a08a5 */ /* 0x004fe6000f8e020a */
[----:B------:R-:W2:Y:S03]  /*4700*/  @!UP0 LDCU UR8, c[0x0][0x880] ;  /* 0x00011000ff0887ac */ /* 0x000ea60008000800 */
[----:B------:R-:W-:Y:S01]  /*4710*/  IMAD.U32 R8, RZ, RZ, UR10 ;  /* 0x0000000aff087e24 */ /* 0x000fe2000f8e00ff */
[----:B------:R-:W-:Y:S05]  /*4720*/  MOV R9, UR11 ;  /* 0x0000000b00097c02 */ /* 0x000fea0008000f00 */
[----:B------:R3:W5:Y:S02]  /*4730*/  @P0 LDG.E R35, desc[UR46][R8.64] ;  /* 0x0000002e08230981 */ /* 0x000764000c1e1900 */
[----:B--23--:R-:W-:Y:S07]  /*4740*/  @!P0 IMAD.U32 R35, RZ, RZ, UR8 ;  /* 0x00000008ff238e24 */ /* 0x00cfee000f8e00ff */
.L_x_80:
[----:B-----5:R-:W-:Y:S01]  /*4750*/  @!P2 FSETP.EQ.AND P0, PT, R35, RZ, PT ;  /* 0x000000ff2300a20b */ /* 0x020fe20003f02000 */
[----:B------:R-:W-:Y:S01]  /*4760*/  @!UPT UIADD3 URZ, UPT, UPT, URZ, URZ, URZ ;  /* 0x000000fffffff290 */ /* 0x000fe2000fffe0ff */
[----:B------:R-:W-:Y:S11]  /*4770*/  @!P2 BRA `(.L_x_81) ;  /* 0x000000000014a947 */ /* 0x000ff60003800000 */
[----:B------:R-:W-:Y:S02]  /*4780*/  LOP3.LUT P2, RZ, R64, 0xff, RZ, 0xc0, !PT ;  /* 0x000000ff40ff7812 */ /* 0x000fe4000784c0ff */
[----:B------:R-:W-:Y:S04]  /*4790*/  PLOP3.LUT P0, PT, PT, PT, UP0, 0x80, 0x8 ;  /* 0x000000000008781c */ /* 0x000fe80003f0f008 */
[----:B------:R-:W-:Y:S07]  /*47a0*/  PLOP3.LUT P0, PT, P0, PT, PT, 0x8, 0x80 ;  /* 0x000000000080781c */ /* 0x000fee000070e170 */
[----:B------:R-:W-:Y:S11]  /*47b0*/  @P2 FSETP.EQ.AND P0, PT, R35, RZ, PT ;  /* 0x000000ff2300220b */ /* 0x000ff60003f02000 */
[----:B------:R-:W-:Y:S02]  /*47c0*/  @!UPT UIADD3 URZ, UPT, UPT, URZ, URZ, URZ ;  /* 0x000000fffffff290 */ /* 0x000fe4000fffe0ff */
.L_x_81:
[----:B------:R-:W3:Y:S01]  /*47d0*/  SYNCS.PHASECHK.TRANS64.TRYWAIT P2, [UR7+0xa0], R14 ;  /* 0x0000a00eff0075a7 */ /* 0x000ee20008041107 */
[----:B------:R-:W-:Y:S04]  /*47e0*/  ELECT P4, URZ, PT ;  /* 0x0000000000ff782f */ /* 0x000fe80003880000 */
[----:B------:R-:W-:Y:S11]  /*47f0*/  PLOP3.LUT P4, PT, P0, P4, PT, 0xf2, 0x2f ;  /* 0x00000000002f781c */ /* 0x000ff60000789e72 */
[----:B------:R-:W-:Y:S02]  /*4800*/  @!UPT UIADD3 URZ, UPT, UPT, URZ, URZ, URZ ;  /* 0x000000fffffff290 */ /* 0x000fe4000fffe0ff */
[----:B-1----:R-:W-:Y:S05]  /*4810*/  @!P4 IADD3 R8, P0, PT, R32, 0x580, RZ ;  /* 0x000005802008c810 */ /* 0x002fea0007f1e0ff */
[----:B--2---:R-:W-:Y:S01]  /*4820*/  @!P4 IMAD.X R2, RZ, RZ, R33, P0 ;  /* 0x000000ffff02c224 */ /* 0x004fe200000e0621 */
[----:B---3--:R-:W-:Y:S07]  /*4830*/  @!P2 BRA `(.L_x_82) ;  /* 0x000000480044a947 */ /* 0x008fee0003800000 */
.L_x_177:
[----:B------:R-:W-:Y:S01]  /*4840*/  @!P4 R2UR UR8, R2 ;  /* 0x000000000208c2ca */ /* 0x000fe200000e0000 */
[----:B------:R-:W-:Y:S01]  /*4850*/  VOTEU.ALL UP1, P4 ;  /* 0x0000000000ff7886 */ /* 0x000fe20002020000 */
[----:B------:R-:W-:Y:S01]  /*4860*/  @!P4 R2UR UR9, R8 ;  /* 0x000000000809c2ca */ /* 0x000fe200000e0000 */
[----:B-1----:R-:W-:Y:S01]  /*4870*/  @!P4 IMAD.MOV.U32 R0, RZ, RZ, 0x2000 ;  /* 0x00002000ff00c424 */ /* 0x002fe200078e00ff */
[----:B------:R-:W-:Y:S01]  /*4880*/  UMOV UR10, 0x0 ;  /* 0x00000000000a7882 */ /* 0x000fe20000000000 */
[----:B------:R-:W-:Y:S01]  /*4890*/  UMOV UR11, 0x10000000 ;  /* 0x10000000000b7882 */ /* 0x000fe20000000000 */
[----:B------:R-:W-:Y:S01]  /*48a0*/  @!UP1 UIADD3 UR32, UPT, UPT, UR7, 0x400, URZ ;  /* 0x0000040007209890 */ /* 0x000fe2000fffe0ff */
[----:B------:R-:W-:Y:S01]  /*48b0*/  VOTEU.ALL UP1, P4 ;  /* 0x0000000000ff7886 */ /* 0x000fe20002020000 */
[----:B------:R-:W-:Y:S05]  /*48c0*/  UMOV UR36, UR52 ;  /* 0x0000003400247c82 */ /* 0x000fea0008000000 */
[----:B------:R-:W-:Y:S01]  /*48d0*/  IMAD.U32 R9, RZ, RZ, UR8 ;  /* 0x00000008ff097e24 */ /* 0x000fe2000f8e00ff */
[----:B------:R-:W-:Y:S01]  /*48e0*/  UPRMT UR8, UR37, 0x654, UR33 ;  /* 0x0000065425087896 */ /* 0x000fe20008000021 */
[----:B------:R-:W-:Y:S03]  /*48f0*/  IMAD.U32 R8, RZ, RZ, UR9 ;  /* 0x00000009ff087e24 */ /* 0x000fe6000f8e00ff */
[----:B------:R-:W-:Y:S02]  /*4900*/  @!P4 R2UR UR15, R9 ;  /* 0x00000000090fc2ca */ /* 0x000fe400000e0000 */
[----:B------:R-:W-:Y:S02]  /*4910*/  @!P4 R2UR UR14, R8 ;  /* 0x00000000080ec2ca */ /* 0x000fe400000e0000 */
[----:B------:R-:W-:Y:S05]  /*4920*/  @!P4 IADD3 R8, P0, PT, R32, 0x580, RZ ;  /* 0x000005802008c810 */ /* 0x000fea0007f1e0ff */
[----:B------:R-:W-:Y:S06]  /*4930*/  @!P4 IMAD.X R2, RZ, RZ, R33, P0 ;  /* 0x000000ffff02c224 */ /* 0x000fec00000e0621 */
[----:B------:R1:W-:Y:S01]  /*4940*/  @!UP1 UTMALDG.3D [UR32], [UR14], desc[UR10] ;  /* 0x00000a200e0095b4 */ /* 0x0003e20008011000 */
[----:B------:R1:W-:Y:S01]  /*4950*/  @!P4 SYNCS.ARRIVE.TRANS64.RED.A0TR RZ, [UR7+0x80], R0 ;  /* 0x00008000ffffc9a7 */ /* 0x0003e20008300407 */
[----:B------:R-:W-:Y:S01]  /*4960*/  SYNCS.ARRIVE.TRANS64.RED.A1T0 RZ, [UR8], RZ ;  /* 0x000000ffffff79a7 */ /* 0x000fe20008100408 */
[----:B------:R-:W2:Y:S02]  /*4970*/  SYNCS.PHASECHK.TRANS64.TRYWAIT P2, [UR7+0xa8], R14 ;  /* 0x0000a80eff0075a7 */ /* 0x000ea40008041107 */
[----:B-12---:R-:W-:Y:S05]  /*4980*/  @!P2 BRA `(.L_x_83) ;  /* 0x000000480008a947 */ /* 0x006fea0003800000 */
.L_x_179:
[----:B------:R-:W-:Y:S01]  /*4990*/  @!P4 R2UR UR8, R2 ;  /* 0x000000000208c2ca */ /* 0x000fe200000e0000 */
[----:B------:R-:W-:Y:S01]  /*49a0*/  VOTEU.ALL UP1, P4 ;  /* 0x0000000000ff7886 */ /* 0x000fe20002020000 */
[----:B------:R-:W-:Y:S01]  /*49b0*/  @!P4 R2UR UR9, R8 ;  /* 0x000000000809c2ca */ /* 0x000fe200000e0000 */
[----:B-1----:R-:W-:Y:S01]  /*49c0*/  @!P4 IMAD.MOV.U32 R0, RZ, RZ, 0x2000 ;  /* 0x00002000ff00c424 */ /* 0x002fe200078e00ff */
[----:B------:R-:W-:Y:S01]  /*49d0*/  UMOV UR10, 0x0 ;  /* 0x00000000000a7882 */ /* 0x000fe20000000000 */
[----:B------:R-:W-:Y:S01]  /*49e0*/  UMOV UR11, 0x10000000 ;  /* 0x10000000000b7882 */ /* 0x000fe20000000000 */
[----:B------:R-:W-:Y:S02]  /*49f0*/  @!UP1 UIADD3 UR26, UPT, UPT, UR34, 0x20, URZ ;  /* 0x00000020221a9890 */ /* 0x000fe4000fffe0ff */
[----:B------:R-:W-:Y:S01]  /*4a00*/  @!UP1 UIADD3 UR24, UPT, UPT, UR7, 0x2400, URZ ;  /* 0x0000240007189890 */ /* 0x000fe2000fffe0ff */
[----:B------:R-:W-:Y:S01]  /*4a10*/  VOTEU.ALL UP1, P4 ;  /* 0x0000000000ff7886 */ /* 0x000fe20002020000 */
[----:B------:R-:W-:Y:S01]  /*4a20*/  UMOV UR27, UR35 ;  /* 0x00000023001b7c82 */ /* 0x000fe20008000000 */
[----:B------:R-:W-:Y:S02]  /*4a30*/  UMOV UR28, UR52 ;  /* 0x00000034001c7c82 */ /* 0x000fe40008000000 */
        /* <DEDUP_REMOVED lines=12> */
.L_x_181:
[----:B------:R-:W2:Y:S01]  /*4b00*/  LDC.64 R12, c[0x0][0xb18] ;  /* 0x0002c600ff0c7b82 */ /* 0x000ea20000000a00 */
[----:B------:R-:W-:Y:S01]  /*4b10*/  @!P4 R2UR UR8, R2 ;  /* 0x000000000208c2ca */ /* 0x000fe200000e0000 */
[----:B------:R-:W-:Y:S01]  /*4b20*/  VOTEU.ALL UP1, P4 ;  /* 0x0000000000ff7886 */ /* 0x000fe20002020000 */
[----:B------:R-:W-:Y:S01]  /*4b30*/  @!P4 R2UR UR9, R8 ;  /* 0x000000000809c2ca */ /* 0x000fe200000e0000 */
[----:B-1----:R-:W-:Y:S01]  /*4b40*/  @!P4 IMAD.MOV.U32 R0, RZ, RZ, 0x2000 ;  /* 0x00002000ff00c424 */ /* 0x002fe200078e00ff */
[----:B------:R-:W-:Y:S03]  /*4b50*/  UMOV UR10, 0x0 ;  /* 0x00000000000a7882 */ /* 0x000fe60000000000 */
[----:B------:R-:W1:Y:S01]  /*4b60*/  @!P1 LDC R2, c[0x0][0xb0c] ;  /* 0x0002c300ff029b82 */ /* 0x000e620000000800 */
[----:B------:R-:W-:Y:S01]  /*4b70*/  @!UP1 UIADD3 UR18, UPT, UPT, UR34, 0x40, URZ ;  /* 0x0000004022129890 */ /* 0x000fe2000fffe0ff */
[----:B------:R-:W-:Y:S01]  /*4b80*/  @P3 SHF.R.U32.HI R27, RZ, 0x10, R21 ;  /* 0x00000010ff1b3819 */ /* 0x000fe20000011615 */
[----:B------:R-:W-:Y:S01]  /*4b90*/  @!UP1 UIADD3 UR16, UPT, UPT, UR7, 0x4400, URZ ;  /* 0x0000440007109890 */ /* 0x000fe2000fffe0ff */
[----:B------:R-:W-:Y:S01]  /*4ba0*/  VIADD R29, R29, 0x1 ;  /* 0x000000011d1d7836 */ /* 0x000fe20000000000 */
[----:B------:R-:W-:Y:S01]  /*4bb0*/  VOTEU.ALL UP1, P4 ;  /* 0x0000000000ff7886 */ /* 0x000fe20002020000 */
[----:B------:R-:W-:Y:S01]  /*4bc0*/  UMOV UR11, 0x10000000 ;  /* 0x10000000000b7882 */ /* 0x000fe20000000000 */
[----:B------:R-:W-:Y:S01]  /*4bd0*/  UMOV UR19, UR35 ;  /* 0x0000002300137c82 */ /* 0x000fe20008000000 */
[----:B------:R-:W-:Y:S01]  /*4be0*/  IMAD.U32 R9, RZ, RZ, UR8 ;  /* 0x00000008ff097e24 */ /* 0x000fe2000f8e00ff */
[----:B------:R-:W-:Y:S01]  /*4bf0*/  UMOV UR20, UR52 ;  /* 0x0000003400147c82 */ /* 0x000fe20008000000 */
[----:B------:R-:W-:Y:S01]  /*4c00*/  IMAD.U32 R8, RZ, RZ, UR9 ;  /* 0x00000009ff087e24 */ /* 0x000fe2000f8e00ff */
[----:B------:R-:W-:Y:S02]  /*4c10*/  UPRMT UR8, UR37, 0x654, UR17 ;  /* 0x0000065425087896 */ /* 0x000fe40008000011 */
[----:B------:R-:W-:Y:S02]  /*4c20*/  @!P4 R2UR UR15, R9 ;  /* 0x00000000090fc2ca */ /* 0x000fe400000e0000 */
[----:B------:R-:W-:Y:S02]  /*4c30*/  @!P4 R2UR UR14, R8 ;  /* 0x00000000080ec2ca */ /* 0x000fe400000e0000 */
[----:B------:R-:W3:Y:S11]  /*4c40*/  LDC.64 R8, c[0x0][0xb10] ;  /* 0x0002c400ff087b82 */ /* 0x000ef60000000a00 */
[----:B------:R1:W-:Y:S01]  /*4c50*/  @!UP1 UTMALDG.3D [UR16], [UR14], desc[UR10] ;  /* 0x00000a100e0095b4 */ /* 0x0003e20008011000 */
[----:B------:R5:W-:Y:S01]  /*4c60*/  @!P4 SYNCS.ARRIVE.TRANS64.RED.A0TR RZ, [UR7+0x90], R0 ;  /* 0x00009000ffffc9a7 */ /* 0x000be20008300407 */
[C---:B---3--:R-:W-:Y:S01]  /*4c70*/  @!P1 IMAD.HI.U32 R8, R11.reuse, R8, RZ ;  /* 0x000000080b089227 */ /* 0x048fe200078e00ff */
[----:B--2---:R-:W-:Y:S02]  /*4c80*/  @!P1 ISETP.NE.AND P0, PT, R12, 0x1, PT ;  /* 0x000000010c00980c */ /* 0x004fe40003f05270 */
[----:B-1----:R-:W-:Y:S01]  /*4c90*/  @!P1 ISETP.NE.AND P2, PT, R2, 0x1, PT ;  /* 0x000000010200980c */ /* 0x002fe20003f45270 */
[----:B------:R-:W-:Y:S01]  /*4ca0*/  SYNCS.ARRIVE.TRANS64.RED.A1T0 RZ, [UR8], RZ ;  /* 0x000000ffffff79a7 */ /* 0x000fe20008100408 */
[C---:B------:R-:W-:Y:S01]  /*4cb0*/  @!P1 IMAD.HI.U32 R13, R10.reuse, R13, RZ ;  /* 0x0000000d0a0d9227 */ /* 0x040fe200078e00ff */
[----:B------:R-:W-:Y:S04]  /*4cc0*/  @!P1 SHF.R.U32.HI R8, RZ, R9, R8 ;  /* 0x00000009ff089219 */ /* 0x000fe80000011608 */
[----:B------:R-:W-:Y:S01]  /*4cd0*/  @!P1 SEL R8, R11, R8, !P2 ;  /* 0x000000080b089207 */ /* 0x000fe20005000000 */
[----:B------:R-:W1:Y:S01]  /*4ce0*/  SYNCS.PHASECHK.TRANS64.TRYWAIT P5, [UR7+0xb8], R14 ;  /* 0x0000b80eff0075a7 */ /* 0x000e6200080a1107 */
[----:B-----5:R-:W2:Y:S02]  /*4cf0*/  @!P1 LDC R0, c[0x0][0xb20] ;  /* 0x0002c800ff009b82 */ /* 0x020ea40000000800 */
[----:B--2---:R-:W-:Y:S04]  /*4d00*/  @!P1 SHF.R.U32.HI R0, RZ, R0, R13 ;  /* 0x00000000ff009219 */ /* 0x004fe8000001160d */
[----:B------:R-:W-:Y:S05]  /*4d10*/  @!P1 SEL R9, R10, R0, !P0 ;  /* 0x000000000a099207 */ /* 0x000fea0004000000 */
[----:B------:R-:W-:Y:S02]  /*4d20*/  @!P1 IMAD.IADD R0, R9, 0x1, -R8 ;  /* 0x0000000109009824 */ /* 0x000fe400078e0a08 */
[----:B------:R-:W-:Y:S02]  /*4d30*/  @!P1 IMAD.IADD R8, R8, 0x1, -R9 ;  /* 0x0000000108089824 */ /* 0x000fe400078e0a09 */
[----:B------:R-:W-:Y:S02]  /*4d40*/  @!P1 IMAD R11, R0, R2, R11 ;  /* 0x00000002000b9224 */ /* 0x000fe400078e020b */
[----:B------:R-:W-:Y:S01]  /*4d50*/  @!P1 IMAD R10, R8, R12, R10 ;  /* 0x0000000c080a9224 */ /* 0x000fe200078e020a */
[----:B-1----:R-:W-:Y:S06]  /*4d60*/  @!P5 BRA `(.L_x_85) ;  /* 0x000000440040d947 */ /* 0x002fec0003800000 */
.L_x_183:
[----:B------:R-:W-:Y:S01]  /*4d70*/  @!P4 IADD3 R2, P0, PT, R32, 0x580, RZ ;  /* 0x000005802002c810 */ /* 0x000fe20007f1e0ff */
[----:B------:R-:W-:Y:S01]  /*4d80*/  VOTEU.ALL UP1, P4 ;  /* 0x0000000000ff7886 */ /* 0x000fe20002020000 */
[----:B------:R-:W-:Y:S01]  /*4d90*/  UMOV UR18, 0x0 ;  /* 0x0000000000127882 */ /* 0x000fe20000000000 */
[----:B------:R-:W-:Y:S01]  /*4da0*/  UMOV UR19, 0x10000000 ;  /* 0x1000000000137882 */ /* 0x000fe20000000000 */
[----:B------:R-:W-:Y:S01]  /*4db0*/  @!P4 R2UR UR9, R2 ;  /* 0x000000000209c2ca */ /* 0x000fe200000e0000 */
[----:B-1----:R-:W-:Y:S01]  /*4dc0*/  @!P4 IMAD.X R0, RZ, RZ, R33, P0 ;  /* 0x000000ffff00c224 */ /* 0x002fe200000e0621 */
[----:B------:R-:W-:Y:S01]  /*4dd0*/  @!UP1 UIADD3 UR10, UPT, UPT, UR34, 0x60, URZ ;  /* 0x00000060220a9890 */ /* 0x000fe2000fffe0ff */
[----:B------:R-:W-:Y:S01]  /*4de0*/  ISETP.NE.AND P0, PT, R29, 0x2, PT ;  /* 0x000000021d00780c */ /* 0x000fe20003f05270 */
[----:B------:R-:W-:Y:S01]  /*4df0*/  UMOV UR11, UR35 ;  /* 0x00000023000b7c82 */ /* 0x000fe20008000000 */
[----:B------:R-:W-:Y:S01]  /*4e00*/  UMOV UR12, UR52 ;  /* 0x00000034000c7c82 */ /* 0x000fe20008000000 */
[----:B------:R-:W-:Y:S01]  /*4e10*/  @!P4 R2UR UR8, R0 ;  /* 0x000000000008c2ca */ /* 0x000fe200000e0000 */
[----:B------:R-:W-:Y:S01]  /*4e20*/  IMAD.IADD R14, R10, 0x1, R62 ;  /* 0x000000010a0e7824 */ /* 0x000fe200078e023e */
[----:B------:R-:W-:Y:S01]  /*4e30*/  @P3 R2UR UR52, R27 ;  /* 0x000000001b3432ca */ /* 0x000fe200000e0000 */
[----:B------:R-:W-:Y:S01]  /*4e40*/  IMAD.IADD R15, R11, 0x1, R63 ;  /* 0x000000010b0f7824 */ /* 0x000fe200078e023f */
[----:B------:R-:W-:Y:S02]  /*4e50*/  SEL R0, RZ, 0x1, P0 ;  /* 0x00000001ff007807 */ /* 0x000fe40000000000 */
[----:B------:R-:W-:Y:S01]  /*4e60*/  LOP3.LUT R30, R30, 0x1, RZ, 0x3c, !PT ;  /* 0x000000011e1e7812 */ /* 0x000fe200078e3cff */
[----:B------:R-:W-:Y:S01]  /*4e70*/  IMAD.U32 R8, RZ, RZ, UR9 ;  /* 0x00000009ff087e24 */ /* 0x000fe2000f8e00ff */
[----:B------:R-:W-:Y:S01]  /*4e80*/  @!UP1 UIADD3 UR9, UPT, UPT, UR7, 0x98, URZ ;  /* 0x0000009807099890 */ /* 0x000fe2000fffe0ff */
[----:B------:R-:W-:Y:S02]  /*4e90*/  LOP3.LUT R28, R28, R0, RZ, 0x3c, !PT ;  /* 0x000000001c1c7212 */ /* 0x000fe400078e3cff */
[----:B------:R-:W-:Y:S02]  /*4ea0*/  SEL R29, R29, RZ, P0 ;  /* 0x000000ff1d1d7207 */ /* 0x000fe40000000000 */
[----:B------:R-:W-:Y:S01]  /*4eb0*/  IMAD.U32 R9, RZ, RZ, UR8 ;  /* 0x00000008ff097e24 */ /* 0x000fe2000f8e00ff */
[----:B------:R-:W-:Y:S01]  /*4ec0*/  @!P4 R2UR UR14, R8 ;  /* 0x00000000080ec2ca */ /* 0x000fe200000e0000 */
[----:B------:R-:W-:Y:S01]  /*4ed0*/  @!UP1 UIADD3 UR8, UPT, UPT, UR7, 0x6400, URZ ;  /* 0x0000640007089890 */ /* 0x000fe2000fffe0ff */
[----:B------:R-:W-:Y:S02]  /*4ee0*/  VOTEU.ALL UP1, P4 ;  /* 0x0000000000ff7886 */ /* 0x000fe40002020000 */
[----:B------:R-:W-:Y:S11]  /*4ef0*/  @!P4 R2UR UR15, R9 ;  /* 0x00000000090fc2ca */ /* 0x000ff600000e0000 */
[----:B------:R-:W-:Y:S02]  /*4f00*/  @!UPT UIADD3 URZ, UPT, UPT, URZ, URZ, URZ ;  /* 0x000000fffffff290 */ /* 0x000fe4000fffe0ff */
[----:B------:R2:W-:Y:S01]  /*4f10*/  @!UP1 UTMALDG.3D [UR8], [UR14], desc[UR18] ;  /* 0x000012080e0095b4 */ /* 0x0005e20008011000 */
[----:B------:R2:W-:Y:S01]  /*4f20*/  @!P4 SYNCS.ARRIVE.TRANS64.RED.A0TR RZ, [UR7+0x98], R25 ;  /* 0x00009819ffffc9a7 */ /* 0x0005e20008300407 */
[----:B------:R-:W-:Y:S01]  /*4f30*/  UPLOP3.LUT UP1, UPT, UPT, UPT, UPT, 0x80, 0x8 ;  /* 0x000000000008789c */ /* 0x000fe20003f2f070 */
[----:B------:R-:W-:Y:S01]  /*4f40*/  SYNCS.ARRIVE.TRANS64.RED.A1T0 RZ, [UR13], RZ ;  /* 0x000000ffffff79a7 */ /* 0x000fe2000810040d */
[----:B------:R-:W-:Y:S09]  /*4f50*/  @P3 BRA `(.L_x_86) ;  /* 0xfffffff0009c3947 */ /* 0x000ff2000383ffff */
[----:B------:R-:W-:-:S04]  /*4f60*/  SHF.L.U32 R2, R30, 0x1f, RZ ;  /* 0x0000001f1e027819 */ /* 0x000fc800000006ff */
[----:B------:R-:W1:Y:S02]  /*4f70*/  SYNCS.PHASECHK.TRANS64.TRYWAIT P0, [UR7+0xa0], R2 ;  /* 0x0000a002ff0075a7 */ /* 0x000e640008001107 */
[----:B-1----:R-:W-:Y:S05]  /*4f80*/  @!P0 BRA `(.L_x_87) ;  /* 0x0000004000d08947 */ /* 0x002fea0003800000 */
.L_x_185:
[----:B------:R-:W3:Y:S02]  /*4f90*/  SYNCS.PHASECHK.TRANS64.TRYWAIT P0, [UR7+0xa8], R2 ;  /* 0x0000a802ff0075a7 */ /* 0x000ee40008001107 */
[----:B---3--:R-:W-:Y:S05]  /*4fa0*/  @!P0 BRA `(.L_x_88) ;  /* 0x0000004000e08947 */ /* 0x008fea0003800000 */
.L_x_187:
[----:B------:R-:W3:Y:S02]  /*4fb0*/  SYNCS.PHASECHK.TRANS64.TRYWAIT P0, [UR7+0xb0], R2 ;  /* 0x0000b002ff0075a7 */ /* 0x000ee40008001107 */
[----:B---3--:R-:W-:Y:S05]  /*4fc0*/  @!P0 BRA `(.L_x_89) ;  /* 0x0000004000f08947 */ /* 0x008fea0003800000 */
.L_x_189:
[----:B-1----:R-:W-:-:S07]  /*4fd0*/  MOV R0, UR7 ;  /* 0x0000000700007c02 */ /* 0x002fce0008000f00 */
.L_x_90:
[----:B-1----:R-:W-:-:S04]  /*4fe0*/  SHF.L.U32 R2, R30, 0x1f, RZ ;  /* 0x0000001f1e027819 */ /* 0x002fc800000006ff */
[----:B------:R1:W3:Y:S03]  /*4ff0*/  SYNCS.PHASECHK.TRANS64.TRYWAIT P0, [R0+URZ+0xb8], R2 ;  /* 0x0000b802000075a7 */ /* 0x0002e600080011ff */
[----:B---3--:R-:W-:Y:S05]  /*5000*/  @!P0 NANOSLEEP.SYNCS 0x989680 ;  /* 0x009896800000895d */ /* 0x008fea0003900000 */
[----:B------:R-:W3:Y:S02]  /*5010*/  @!P0 SYNCS.PHASECHK.TRANS64 P0, [R0+URZ+0xb8], R2 ;  /* 0x0000b802000085a7 */ /* 0x000ee400080010ff */
[----:B--23--:R-:W-:Y:S05]  /*5020*/  @P0 EXIT ;  /* 0x000000000000094d */ /* 0x00cfea0003800000 */
[----:B------:R-:W-:Y:S05]  /*5030*/  BRA `(.L_x_90) ;  /* 0xfffffffc00e87947 */ /* 0x000fea000383ffff */
.L_x_75:
[----:B------:R-:W-:-:S06]  /*5040*/  UISETP.GE.AND UP1, UPT, UR8, 0x4, UPT ;  /* 0x000000040800788c */ /* 0x000fcc000bf26270 */
[----:B------:R-:W-:-:S13]  /*5050*/  PLOP3.LUT P0, PT, PT, PT, UP1, 0x80, 0x8 ;  /* 0x000000000008781c */ /* 0x000fda0003f0f018 */
[----:B------:R-:W-:Y:S05]  /*5060*/  @!P0 EXIT ;  /* 0x000000000000894d */ /* 0x000fea0003800000 */
[----:B------:R-:W-:Y:S01]  /*5070*/  BAR.SYNC.DEFER_BLOCKING 0x6, 0xa0 ;  /* 0x0182800000007b1d */ /* 0x000fe20000010000 */
[C---:B------:R-:W-:Y:S01]  /*5080*/  IMAD.SHL.U32 R4, R77.reuse, 0x20, RZ ;  /* 0x000000204d047824 */ /* 0x040fe200078e00ff */
[C---:B------:R-:W-:Y:S01]  /*5090*/  R2P PR, R77.reuse, 0x6 ;  /* 0x000000064d007804 */ /* 0x040fe20000000000 */
[C---:B------:R-:W-:Y:S01]  /*50a0*/  IMAD.SHL.U32 R68, R77.reuse, 0x4, RZ ;  /* 0x000000044d447824 */ /* 0x040fe200078e00ff */
[----:B------:R-:W-:Y:S01]  /*50b0*/  CS2R R72, SRZ ;  /* 0x0000000000487805 */ /* 0x000fe2000001ff00 */
[C---:B------:R-:W-:Y:S01]  /*50c0*/  IMAD.U32 R32, R77.reuse, 0x10000, RZ ;  /* 0x000100004d207824 */ /* 0x040fe200078e00ff */
[----:B------:R-:W-:Y:S02]  /*50d0*/  UMOV UR36, 0x400 ;  /* 0x0000040000247882 */ /* 0x000fe40000000000 */
[----:B------:R-:W1:Y:S01]  /*50e0*/  LDC R67, c[0x0][0x370] ;  /* 0x0000dc00ff437b82 */ /* 0x000e620000000800 */
[----:B------:R-:W-:Y:S01]  /*50f0*/  ULEA UR36, UR37, UR36, 0x18 ;  /* 0x0000002425247291 */ /* 0x000fe2000f8ec0ff */
[C---:B------:R-:W-:Y:S01]  /*5100*/  LOP3.LUT R3, R4.reuse, 0xe0, RZ, 0xc0, !PT ;  /* 0x000000e004037812 */ /* 0x040fe200078ec0ff */
[----:B------:R-:W-:Y:S01]  /*5110*/  IMAD.SHL.U32 R2, R77, 0x10, RZ ;  /* 0x000000104d027824 */ /* 0x000fe200078e00ff */
[----:B------:R-:W-:Y:S01]  /*5120*/  LOP3.LUT R4, R4, 0x100, RZ, 0xc0, !PT ;  /* 0x0000010004047812 */ /* 0x000fe200078ec0ff */
[----:B------:R-:W-:Y:S01]  /*5130*/  UIADD3 UR4, UPT, UPT, UR36, 0x400, URZ ;  /* 0x0000040024047890 */ /* 0x000fe2000fffe0ff */
[----:B------:R-:W-:Y:S01]  /*5140*/  LOP3.LUT R68, R3, 0x1c, R68, 0xf8, !PT ;  /* 0x0000001c03447812 */ /* 0x000fe200078ef844 */
[----:B------:R-:W-:Y:S01]  /*5150*/  IMAD.MOV.U32 R76, RZ, RZ, 0x10 ;  /* 0x00000010ff4c7424 */ /* 0x000fe200078e00ff */
[----:B------:R-:W2:Y:S01]  /*5160*/  LDC R28, c[0x0][0xb0c] ;  /* 0x0002c300ff1c7b82 */ /* 0x000ea20000000800 */
[----:B------:R-:W-:Y:S01]  /*5170*/  SHF.R.U32.HI R3, RZ, 0x2, R77 ;  /* 0x00000002ff037819 */ /* 0x000fe2000001164d */
[----:B------:R-:W-:Y:S01]  /*5180*/  IMAD.MOV.U32 R75, RZ, RZ, 0x20 ;  /* 0x00000020ff4b7424 */ /* 0x000fe200078e00ff */
[----:B------:R-:W-:Y:S01]  /*5190*/  LOP3.LUT R32, R32, 0x600000, RZ, 0xc0, !PT ;  /* 0x0060000020207812 */ /* 0x000fe200078ec0ff */
[----:B------:R-:W-:Y:S01]  /*51a0*/  IMAD.MOV.U32 R74, RZ, RZ, 0x1 ;  /* 0x00000001ff4a7424 */ /* 0x000fe200078e00ff */
[----:B------:R-:W-:Y:S01]  /*51b0*/  LOP3.LUT R2, R4, 0x600, R2, 0xf8, !PT ;  /* 0x0000060004027812 */ /* 0x000fe200078ef802 */
[----:B------:R-:W-:Y:S01]  /*51c0*/  IMAD.MOV.U32 R31, RZ, RZ, RZ ;  /* 0x000000ffff1f7224 */ /* 0x000fe200078e00ff */
[----:B------:R-:W-:Y:S01]  /*51d0*/  LOP3.LUT R68, R68, 0x4, R3, 0x78, !PT ;  /* 0x0000000444447812 */ /* 0x000fe200078e7803 */
[----:B------:R-:W4:Y:S01]  /*51e0*/  LDC R65, c[0x0][0xb20] ;  /* 0x0002c800ff417b82 */ /* 0x000f220000000800 */
[----:B------:R-:W3:Y:S01]  /*51f0*/  LDS R0, [UR36+0x180] ;  /* 0x00018024ff007984 */ /* 0x000ee20008000800 */
[----:B------:R-:W-:Y:S01]  /*5200*/  LOP3.LUT R77, R77, 0x60, RZ, 0xc0, !PT ;  /* 0x000000604d4d7812 */ /* 0x000fe200078ec0ff */
[----:B------:R-:W-:Y:S01]  /*5210*/  IMAD.MOV.U32 R80, RZ, RZ, RZ ;  /* 0x000000ffff507224 */ /* 0x000fe200078e00ff */
[----:B------:R-:W-:Y:S01]  /*5220*/  LOP3.LUT R68, R2, R68, RZ, 0xfc, !PT ;  /* 0x0000004402447212 */ /* 0x000fe200078efcff */
[----:B------:R-:W-:Y:S01]  /*5230*/  IMAD.U32 R70, RZ, RZ, UR4 ;  /* 0x00000004ff467e24 */ /* 0x000fe2000f8e00ff */
[----:B------:R-:W-:Y:S01]  /*5240*/  SEL R76, R76, 0xfffffff0, !P2 ;  /* 0xfffffff04c4c7807 */ /* 0x000fe20005000000 */
[----:B------:R-:W1:Y:S01]  /*5250*/  LDCU.64 UR54, c[0x0][0x348] ;  /* 0x00006900ff3677ac */ /* 0x000e620008000a00 */
[----:B------:R-:W1:Y:S01]  /*5260*/  LDC R27, c[0x0][0xb30] ;  /* 0x0002cc00ff1b7b82 */ /* 0x000e620000000800 */
[----:B------:R-:W-:Y:S01]  /*5270*/  SEL R75, R75, 0xffffffe0, !P1 ;  /* 0xffffffe04b4b7807 */ /* 0x000fe20004800000 */
[----:B------:R-:W1:Y:S01]  /*5280*/  LDCU.64 UR38, c[0x0][0x888] ;  /* 0x00011100ff2677ac */ /* 0x000e620008000a00 */
[----:B------:R-:W1:Y:S05]  /*5290*/  LDCU.64 UR44, c[0x0][0x890] ;  /* 0x00011200ff2c77ac */ /* 0x000e6a0008000a00 */
[----:B------:R-:W1:Y:S01]  /*52a0*/  LDC.64 R60, c[0x0][0xb10] ;  /* 0x0002c400ff3c7b82 */ /* 0x000e620000000a00 */
[----:B------:R-:W-:Y:S01]  /*52b0*/  UMOV UR48, URZ ;  /* 0x000000ff00307c82 */ /* 0x000fe20008000000 */
[----:B------:R-:W-:-:S06]  /*52c0*/  UMOV UR50, URZ ;  /* 0x000000ff00327c82 */ /* 0x000fcc0008000000 */
[----:B------:R-:W1:Y:S08]  /*52d0*/  LDC.64 R24, c[0x0][0xb18] ;  /* 0x0002c600ff187b82 */ /* 0x000e700000000a00 */
[----:B------:R-:W1:Y:S08]  /*52e0*/  LDC.64 R22, c[0x0][0xb28] ;  /* 0x0002ca00ff167b82 */ /* 0x000e700000000a00 */
[----:B------:R-:W1:Y:S01]  /*52f0*/  LDC.64 R58, c[0x0][0x8b0] ;  /* 0x00022c00ff3a7b82 */ /* 0x000e620000000a00 */
[----:B---3--:R-:W-:-:S07]  /*5300*/  IMAD.IADD R32, R0, 0x1, R32 ;  /* 0x0000000100207824 */ /* 0x008fce00078e0220 */
[----:B------:R-:W3:Y:S08]  /*5310*/  LDC.64 R56, c[0x0][0x8a8] ;  /* 0x00022a00ff387b82 */ /* 0x000ef00000000a00 */
[----:B--2-4-:R-:W1:Y:S02]  /*5320*/  LDC R66, c[0x0][0x374] ;  /* 0x0000dd00ff427b82 */ /* 0x014e640000000800 */
.L_x_134:
[----:B------:R-:W-:Y:S02]  /*5330*/  LEA R0, R80, UR36, 0x3 ;  /* 0x0000002450007c11 */ /* 0x000fe4000f8e18ff */
[----:B------:R-:W-:Y:S02]  /*5340*/  SHF.L.U32 R2, R72, 0x1f, RZ ;  /* 0x0000001f48027819 */ /* 0x000fe400000006ff */
[----:B------:R-:W-:Y:S02]  /*5350*/  LEA R16, R80, UR36, 0x4 ;  /* 0x0000002450107c11 */ /* 0x000fe4000f8e20ff */
[----:B------:R-:W2:Y:S02]  /*5360*/  SYNCS.PHASECHK.TRANS64.TRYWAIT P0, [R0+URZ+0xd0], R2 ;  /* 0x0000d002000075a7 */ /* 0x000ea400080011ff */
[----:B--2---:R-:W-:Y:S05]  /*5370*/  @!P0 BRA `(.L_x_91) ;  /* 0x00000040001c8947 */ /* 0x004fea0003800000 */
.L_x_190:
[----:B------:R-:W4:Y:S01]  /*5380*/  LDC.64 R10, c[0x0][0xb10] ;  /* 0x0002c400ff0a7b82 */ /* 0x000f220000000a00 */
[----:B------:R-:W3:Y:S01]  /*5390*/  LDS.128 R16, [R16+0x160] ;  /* 0x0001600010107984 */ /* 0x000ee20000000c00 */
[----:B-1----:R-:W-:Y:S01]  /*53a0*/  ISETP.NE.AND P1, PT, R27, 0x1, PT ;  /* 0x000000011b00780c */ /* 0x002fe20003f25270 */
[----:B--2---:R-:W-:Y:S01]  /*53b0*/  VIADD R0, R0, 0xe0 ;  /* 0x000000e000007836 */ /* 0x004fe20000000000 */
[----:B------:R-:W-:Y:S04]  /*53c0*/  ISETP.GE.AND P0, PT, R26, 0x1, PT ;  /* 0x000000011a00780c */ /* 0x000fe80003f06270 */
[----:B------:R-:W1:Y:S01]  /*53d0*/  LDC.64 R8, c[0x0][0xb18] ;  /* 0x0002c600ff087b82 */ /* 0x000e620000000a00 */
[----:B------:R-:W-:Y:S01]  /*53e0*/  PRMT R0, RZ, 0x654, R0 ;  /* 0x00000654ff007816 */ /* 0x000fe20000000000 */
[----:B------:R-:W-:Y:S01]  /*53f0*/  @!PT LDS RZ, [RZ] ;  /* 0x00000000fffff984 */ /* 0x000fe20000000800 */
[----:B------:R-:W-:Y:S01]  /*5400*/  @!PT LDS RZ, [RZ] ;  /* 0x00000000fffff984 */ /* 0x000fe20000000800 */
[----:B------:R-:W-:Y:S01]  /*5410*/  @!PT LDS RZ, [RZ] ;  /* 0x00000000fffff984 */ /* 0x000fe20000000800 */
[----:B------:R-:W-:Y:S01]  /*5420*/  @!PT LDS RZ, [RZ] ;  /* 0x00000000fffff984 */ /* 0x000fe20000000800 */
[----:B------:R2:W-:Y:S06]  /*5430*/  MEMBAR.ALL.CTA ;  /* 0x0000000000007992 */ /* 0x0005ec0000008000 */
[----:B--2---:R-:W2:Y:S01]  /*5440*/  FENCE.VIEW.ASYNC.S ;  /* 0x00000000000073c6 */ /* 0x004ea20000000000 */
[----:B------:R-:W1:Y:S08]  /*5450*/  @!P1 LDC R12, c[0x0][0xb20] ;  /* 0x0002c800ff0c9b82 */ /* 0x000e700000000800 */
[----:B------:R-:W1:Y:S01]  /*5460*/  @!P1 LDC R7, c[0x0][0xb0c] ;  /* 0x0002c300ff079b82 */ /* 0x000e620000000800 */
[----:B--2---:R2:W-:Y:S01]  /*5470*/  SYNCS.ARRIVE.TRANS64.RED.A1T0 RZ, [R0+URZ], RZ ;  /* 0x000000ff00ff79a7 */ /* 0x0045e200081004ff */
[----:B---3--:R-:W-:Y:S04]  /*5480*/  LOP3.LUT P4, RZ, R18, 0x1, RZ, 0xc0, !PT ;  /* 0x0000000112ff7812 */ /* 0x008fe8000788c0ff */
[----:B------:R-:W-:Y:S09]  /*5490*/  P2R R78, PR, RZ, 0x10 ;  /* 0x00000010ff4e7803 */ /* 0x000ff20000000000 */
[----:B------:R-:W-:Y:S02]  /*54a0*/  @P4 MOV R30, R16 ;  /* 0x00000010001e4202 */ /* 0x000fe40000000f00 */
[----:B------:R-:W-:Y:S01]  /*54b0*/  @P4 LOP3.LUT R29, R17, 0xffff, RZ, 0xc0, !PT ;  /* 0x0000ffff111d4812 */ /* 0x000fe200078ec0ff */
[----:B--2-4-:R-:W-:Y:S06]  /*54c0*/  @!P0 BRA `(.L_x_92) ;  /* 0x0000000000a48947 */ /* 0x014fec0003800000 */
[----:B------:R-:W-:Y:S01]  /*54d0*/  IMAD.HI.U32 R0, R66, R25, RZ ;  /* 0x0000001942007227 */ /* 0x000fe200078e00ff */
[----:B------:R-:W-:Y:S02]  /*54e0*/  ISETP.NE.AND P0, PT, R24, 0x1, PT ;  /* 0x000000011800780c */ /* 0x000fe40003f05270 */
[----:B------:R-:W-:Y:S01]  /*54f0*/  ISETP.NE.AND P2, PT, R26, 0x1, PT ;  /* 0x000000011a00780c */ /* 0x000fe20003f45270 */
[----:B------:R-:W-:Y:S01]  /*5500*/  IMAD.HI.U32 R4, R67, R60, RZ ;  /* 0x0000003c43047227 */ /* 0x000fe200078e00ff */
[----:B------:R-:W-:Y:S02]  /*5510*/  SHF.R.U32.HI R0, RZ, R65, R0 ;  /* 0x00000041ff007219 */ /* 0x000fe40000011600 */
[----:B------:R-:W-:Y:S01]  /*5520*/  ISETP.NE.AND P3, PT, R28, 0x1, PT ;  /* 0x000000011c00780c */ /* 0x000fe20003f65270 */
[----:B------:R-:W-:Y:S01]  /*5530*/  IMAD.HI.U32 R6, R29, R25, RZ ;  /* 0x000000191d067227 */ /* 0x000fe200078e00ff */
[-C--:B------:R-:W-:Y:S02]  /*5540*/  SHF.R.U32.HI R4, RZ, R61.reuse, R4 ;  /* 0x0000003dff047219 */ /* 0x080fe40000011604 */
[----:B------:R-:W-:Y:S01]  /*5550*/  SEL R0, R66, R0, !P0 ;  /* 0x0000000042007207 */ /* 0x000fe20004000000 */
[----:B------:R-:W-:Y:S01]  /*5560*/  IMAD.HI.U32 R5, R30, R60, RZ ;  /* 0x0000003c1e057227 */ /* 0x000fe200078e00ff */
[----:B------:R-:W-:Y:S03]  /*5570*/  SEL R4, R67, R4, !P3 ;  /* 0x0000000443047207 */ /* 0x000fe60005800000 */
[-C--:B------:R-:W-:Y:S01]  /*5580*/  IMAD.HI.U32 R3, R0, R22.reuse, RZ ;  /* 0x0000001600037227 */ /* 0x080fe200078e00ff */
[----:B------:R-:W-:Y:S03]  /*5590*/  SHF.R.U32.HI R5, RZ, R61, R5 ;  /* 0x0000003dff057219 */ /* 0x000fe60000011605 */
[----:B------:R-:W-:Y:S01]  /*55a0*/  IMAD.HI.U32 R2, R4, R22, RZ ;  /* 0x0000001604027227 */ /* 0x000fe200078e00ff */
[----:B------:R-:W-:Y:S02]  /*55b0*/  @P2 SHF.R.U32.HI R0, RZ, R23, R3 ;  /* 0x00000017ff002219 */ /* 0x000fe40000011603 */
[----:B------:R-:W-:Y:S02]  /*55c0*/  SHF.R.U32.HI R3, RZ, R65, R6 ;  /* 0x00000041ff037219 */ /* 0x000fe40000011606 */
[----:B------:R-:W-:Y:S01]  /*55d0*/  @P2 SHF.R.U32.HI R4, RZ, R23, R2 ;  /* 0x00000017ff042219 */ /* 0x000fe20000011602 */
[----:B------:R-:W-:Y:S01]  /*55e0*/  IMAD R0, R26, R0, RZ ;  /* 0x000000001a007224 */ /* 0x000fe200078e02ff */
[----:B------:R-:W-:Y:S02]  /*55f0*/  SEL R3, R29, R3, !P0 ;  /* 0x000000031d037207 */ /* 0x000fe40004000000 */
[----:B------:R-:W-:Y:S01]  /*5600*/  SEL R2, R30, R5, !P3 ;  /* 0x000000051e027207 */ /* 0x000fe20005800000 */
[----:B------:R-:W-:Y:S01]  /*5610*/  IMAD R5, R26, R4, RZ ;  /* 0x000000041a057224 */ /* 0x000fe200078e02ff */
[C---:B------:R-:W-:Y:S01]  /*5620*/  ISETP.GE.AND P0, PT, R3.reuse, R0, PT ;  /* 0x000000000300720c */ /* 0x040fe20003f06270 */
[C---:B------:R-:W-:Y:S03]  /*5630*/  IMAD.HI.U32 R0, R3.reuse, R22, RZ ;  /* 0x0000001603007227 */ /* 0x040fe600078e00ff */
[C---:B------:R-:W-:Y:S02]  /*5640*/  ISETP.GE.OR P0, PT, R2.reuse, R5, P0 ;  /* 0x000000050200720c */ /* 0x040fe40000706670 */
[----:B------:R-:W-:Y:S04]  /*5650*/  SHF.R.U32.HI R0, RZ, R23, R0 ;  /* 0x00000017ff007219 */ /* 0x000fe80000011600 */
[C---:B------:R-:W-:Y:S05]  /*5660*/  SEL R6, R3.reuse, R0, !P2 ;  /* 0x0000000003067207 */ /* 0x040fea0005000000 */
        /* <DEDUP_REMOVED lines=14> */
[----:B------:R-:W-:Y:S07]  /*5750*/  IMAD R29, R3, R24, R29 ;  /* 0x00000018031d7224 */ /* 0x000fee00078e021d */
.L_x_92:
[----:B-1----:R-:W-:Y:S01]  /*5760*/  @!P1 ISETP.NE.AND P0, PT, R8, 0x1, PT ;  /* 0x000000010800980c */ /* 0x002fe20003f05270 */
[----:B------:R-:W-:Y:S01]  /*5770*/  @!P1 IMAD.HI.U32 R2, R29, R9, RZ ;  /* 0x000000091d029227 */ /* 0x000fe200078e00ff */
[----:B------:R-:W-:Y:S01]  /*5780*/  R2UR UR42, R15 ;  /* 0x000000000f2a72ca */ /* 0x000fe200000e0000 */
[----:B------:R-:W-:Y:S01]  /*5790*/  BSSY.RECONVERGENT B6, `(.L_x_93) ;  /* 0x0000031000067945 */ /* 0x000fe20003800200 */
[----:B------:R-:W-:Y:S01]  /*57a0*/  R2UR UR41, R14 ;  /* 0x000000000e2972ca */ /* 0x000fe200000e0000 */
[----:B------:R-:W-:Y:S01]  /*57b0*/  @!P1 IMAD.HI.U32 R0, R30, R10, RZ ;  /* 0x0000000a1e009227 */ /* 0x000fe200078e00ff */
[----:B------:R-:W-:Y:S02]  /*57c0*/  @!P1 SHF.R.U32.HI R2, RZ, R12, R2 ;  /* 0x0000000cff029219 */ /* 0x000fe40000011602 */
[----:B------:R-:W-:Y:S01]  /*57d0*/  @!P1 ISETP.NE.AND P2, PT, R7, 0x1, PT ;  /* 0x000000010700980c */ /* 0x000fe20003f45270 */
[----:B------:R-:W-:Y:S01]  /*57e0*/  VIADD R80, R80, 0x1 ;  /* 0x0000000150507836 */ /* 0x000fe20000000000 */
[----:B------:R-:W-:Y:S02]  /*57f0*/  @!P1 SEL R2, R29, R2, !P0 ;  /* 0x000000021d029207 */ /* 0x000fe40004000000 */
[----:B------:R-:W-:Y:S02]  /*5800*/  @!P1 SHF.R.U32.HI R0, RZ, R11, R0 ;  /* 0x0000000bff009219 */ /* 0x000fe40000011600 */
[----:B------:R-:W-:Y:S01]  /*5810*/  LOP3.LUT P0, RZ, R70, 0x3f0, RZ, 0xc0, !PT ;  /* 0x000003f046ff7812 */ /* 0x000fe2000780c0ff */
[----:B------:R-:W-:Y:S01]  /*5820*/  USHF.L.U32 UR42, UR42, 0x6, URZ ;  /* 0x000000062a2a7899 */ /* 0x000fe200080006ff */
[----:B------:R-:W-:Y:S01]  /*5830*/  @!P1 SEL R3, R30, R0, !P2 ;  /* 0x000000001e039207 */ /* 0x000fe20005000000 */
[----:B------:R-:W-:Y:S01]  /*5840*/  USHF.L.U32 UR41, UR41, 0x7, URZ ;  /* 0x0000000729297899 */ /* 0x000fe200080006ff */
[----:B------:R-:W-:Y:S03]  /*5850*/  @P4 SHF.R.U32.HI R71, RZ, 0x10, R17 ;  /* 0x00000010ff474819 */ /* 0x000fe60000011611 */
[----:B------:R-:W-:Y:S02]  /*5860*/  @!P1 IMAD.IADD R0, R2, 0x1, -R3 ;  /* 0x0000000102009824 */ /* 0x000fe400078e0a03 */
[----:B------:R-:W-:Y:S02]  /*5870*/  @!P1 IMAD.IADD R2, R3, 0x1, -R2 ;  /* 0x0000000103029824 */ /* 0x000fe400078e0a02 */
[----:B------:R-:W-:Y:S02]  /*5880*/  @!P1 IMAD R30, R0, R7, R30 ;  /* 0x00000007001e9224 */ /* 0x000fe400078e021e */
[----:B------:R-:W-:Y:S01]  /*5890*/  @!P1 IMAD R29, R2, R8, R29 ;  /* 0x00000008021d9224 */ /* 0x000fe200078e021d */
[----:B------:R-:W-:Y:S06]  /*58a0*/  @!P0 BRA `(.L_x_94) ;  /* 0x00000000007c8947 */ /* 0x000fec0003800000 */
[----:B------:R-:W1:Y:S01]  /*58b0*/  LDCU.64 UR8, c[0x4][0x80] ;  /* 0x01001000ff0877ac */ /* 0x000e620008000a00 */
[----:B------:R-:W-:Y:S01]  /*58c0*/  MOV R2, 0x0 ;  /* 0x0000000000027802 */ /* 0x000fe20000000f00 */
[----:B------:R-:W-:Y:S02]  /*58d0*/  HFMA2 R12, -RZ, RZ, 0, 5.9604644775390625e-08 ;  /* 0x00000001ff0c7431 */ /* 0x000fe400000001ff */
[----:B------:R-:W-:Y:S01]  /*58e0*/  IMAD.MOV.U32 R8, RZ, RZ, 0x70 ;  /* 0x00000070ff087424 */ /* 0x000fe200078e00ff */
[----:B------:R2:W3:Y:S01]  /*58f0*/  LDC.64 R14, c[0x4][R2] ;  /* 0x01000000020e7b82 */ /* 0x0004e20000000a00 */
[----:B------:R-:W4:Y:S01]  /*5900*/  LDCU.64 UR6, c[0x4][0x88] ;  /* 0x01001100ff0677ac */ /* 0x000f220008000a00 */
[----:B------:R-:W-:Y:S01]  /*5910*/  IMAD.MOV.U32 R13, RZ, RZ, RZ ;  /* 0x000000ffff0d7224 */ /* 0x000fe200078e00ff */
[----:B------:R-:W2:Y:S01]  /*5920*/  LDCU.64 UR4, c[0x4][0x8] ;  /* 0x01000100ff0477ac */ /* 0x000ea20008000a00 */
[----:B-1----:R-:W-:Y:S01]  /*5930*/  MOV R5, UR9 ;  /* 0x0000000900057c02 */ /* 0x002fe20008000f00 */
[----:B------:R-:W-:Y:S01]  /*5940*/  IMAD.U32 R4, RZ, RZ, UR8 ;  /* 0x00000008ff047e24 */ /* 0x000fe2000f8e00ff */
[----:B----4-:R-:W-:Y:S01]  /*5950*/  MOV R7, UR7 ;  /* 0x0000000700077c02 */ /* 0x010fe20008000f00 */
[----:B------:R-:W-:Y:S01]  /*5960*/  IMAD.U32 R6, RZ, RZ, UR6 ;  /* 0x00000006ff067e24 */ /* 0x000fe2000f8e00ff */
[----:B--2---:R-:W-:Y:S01]  /*5970*/  MOV R11, UR5 ;  /* 0x00000005000b7c02 */ /* 0x004fe20008000f00 */
[----:B------:R-:W-:Y:S02]  /*5980*/  IMAD.U32 R10, RZ, RZ, UR4 ;  /* 0x00000004ff0a7e24 */ /* 0x000fe4000f8e00ff */
[----:B------:R-:W-:Y:S07]  /*5990*/  LEPC R20, `(.L_x_95) ;  /* 0x000000001014794e */ /* 0x000fee0000000000 */
[----:B---3-5:R-:W-:Y:S05]  /*59a0*/  CALL.ABS.NOINC R14 ;  /* 0x000000000e007343 */ /* 0x028fea0003c00000 */
.L_x_95:
[----:B------:R-:W1:Y:S01]  /*59b0*/  LDCU.64 UR8, c[0x4][0x80] ;  /* 0x01001000ff0877ac */ /* 0x000e620008000a00 */
[----:B------:R-:W2:Y:S01]  /*59c0*/  LDC.64 R2, c[0x4][R2] ;  /* 0x0100000002027b82 */ /* 0x000ea20000000a00 */
[----:B------:R-:W-:Y:S02]  /*59d0*/  HFMA2 R12, -RZ, RZ, 0, 5.9604644775390625e-08 ;  /* 0x00000001ff0c7431 */ /* 0x000fe400000001ff */
[----:B------:R-:W-:Y:S02]  /*59e0*/  IMAD.MOV.U32 R8, RZ, RZ, 0x70 ;  /* 0x00000070ff087424 */ /* 0x000fe400078e00ff */
[----:B------:R-:W-:Y:S01]  /*59f0*/  IMAD.MOV.U32 R13, RZ, RZ, RZ ;  /* 0x000000ffff0d7224 */ /* 0x000fe200078e00ff */
[----:B------:R-:W3:Y:S01]  /*5a00*/  LDCU.64 UR6, c[0x4][0x88] ;  /* 0x01001100ff0677ac */ /* 0x000ee20008000a00 */
[----:B------:R-:W4:Y:S01]  /*5a10*/  LDCU.64 UR4, c[0x4][0x8] ;  /* 0x01000100ff0477ac */ /* 0x000f220008000a00 */
[----:B-1----:R-:W-:Y:S02]  /*5a20*/  MOV R4, UR8 ;  /* 0x0000000800047c02 */ /* 0x002fe40008000f00 */
[----:B------:R-:W-:Y:S02]  /*5a30*/  MOV R5, UR9 ;  /* 0x0000000900057c02 */ /* 0x000fe40008000f00 */
[----:B---3--:R-:W-:Y:S01]  /*5a40*/  MOV R7, UR7 ;  /* 0x0000000700077c02 */ /* 0x008fe20008000f00 */
[----:B------:R-:W-:Y:S01]  /*5a50*/  IMAD.U32 R6, RZ, RZ, UR6 ;  /* 0x00000006ff067e24 */ /* 0x000fe2000f8e00ff */
[----:B----4-:R-:W-:Y:S01]  /*5a60*/  MOV R11, UR5 ;  /* 0x00000005000b7c02 */ /* 0x010fe20008000f00 */
[----:B------:R-:W-:Y:S02]  /*5a70*/  IMAD.U32 R10, RZ, RZ, UR4 ;  /* 0x00000004ff0a7e24 */ /* 0x000fe4000f8e00ff */
[----:B------:R-:W-:Y:S07]  /*5a80*/  LEPC R20, `(.L_x_94) ;  /* 0x000000001014794e */ /* 0x000fee0000000000 */
[----:B--2---:R-:W-:Y:S05]  /*5a90*/  CALL.ABS.NOINC R2 ;  /* 0x0000000002007343 */ /* 0x004fea0003c00000 */
.L_x_94:
[----:B------:R-:W-:Y:S05]  /*5aa0*/  BSYNC.RECONVERGENT B6 ;  /* 0x0000000000067941 */ /* 0x000fea0003800200 */
.L_x_93:
[----:B------:R-:W-:Y:S01]  /*5ab0*/  ISETP.NE.U32.AND P4, PT, R58, RZ, PT ;  /* 0x000000ff3a00720c */ /* 0x000fe20003f85070 */
[----:B------:R-:W-:Y:S01]  /*5ac0*/  UISETP.NE.AND UP2, UPT, UR49, URZ, UPT ;  /* 0x000000ff3100728c */ /* 0x000fe2000bf45270 */
[----:B------:R-:W-:Y:S01]  /*5ad0*/  ISETP.NE.U32.AND P2, PT, RZ, UR38, PT ;  /* 0x00000026ff007c0c */ /* 0x000fe2000bf45070 */
[----:B------:R-:W-:Y:S01]  /*5ae0*/  UISETP.NE.U32.AND UP1, UPT, UR44, URZ, UPT ;  /* 0x000000ff2c00728c */ /* 0x000fe2000bf25070 */
[----:B------:R-:W-:Y:S01]  /*5af0*/  ISETP.NE.AND.EX P4, PT, R59, RZ, PT, P4 ;  /* 0x000000ff3b00720c */ /* 0x000fe20003f85340 */
[----:B------:R-:W-:Y:S01]  /*5b00*/  UPLOP3.LUT UP0, UPT, UPT, UPT, UPT, 0x40, 0x4 ;  /* 0x000000000004789c */ /* 0x000fe20003f0e870 */
[----:B------:R-:W-:Y:S01]  /*5b10*/  ISETP.NE.AND.EX P2, PT, RZ, UR39, PT, P2 ;  /* 0x00000027ff007c0c */ /* 0x000fe2000bf45320 */
[----:B------:R-:W-:Y:S01]  /*5b20*/  UISETP.NE.AND.EX UP1, UPT, UR45, URZ, UPT, UP1 ;  /* 0x000000ff2d00728c */ /* 0x000fe2000bf25310 */
[----:B------:R-:W-:Y:S04]  /*5b30*/  PLOP3.LUT P1, PT, PT, PT, UP2, 0x80, 0x8 ;  /* 0x000000000008781c */ /* 0x000fe80003f2f028 */
[----:B------:R-:W-:Y:S06]  /*5b40*/  @UP2 UPLOP3.LUT UP0, UPT, UPT, UPT, UP1, 0x80, 0x8 ;  /* 0x000000000008289c */ /* 0x000fec0003f0f010 */
[----:B------:R-:W-:Y:S01]  /*5b50*/  PLOP3.LUT P0, PT, PT, PT, UP0, 0x80, 0x8 ;  /* 0x000000000008781c */ /* 0x000fe20003f0f008 */
[----:B------:R-:W-:Y:S01]  /*5b60*/  @!UPT UIADD3 URZ, UPT, UPT, URZ, URZ, URZ ;  /* 0x000000fffffff290 */ /* 0x000fe2000fffe0ff */
[----:B------:R-:W-:Y:S11]  /*5b70*/  BRA.U !UP1, `(.L_x_96) ;  /* 0x0000000109387547 */ /* 0x000ff6000b800000 */
[----:B------:R-:W-:Y:S01]  /*5b80*/  UISETP.NE.U32.AND UP0, UPT, UR38, URZ, UPT ;  /* 0x000000ff2600728c */ /* 0x000fe2000bf05070 */
[----:B------:R-:W-:Y:S02]  /*5b90*/  HFMA2 R0, -RZ, RZ, 0, 5.9604644775390625e-08 ;  /* 0x00000001ff007431 */ /* 0x000fe400000001ff */
[----:B------:R-:W-:Y:S01]  /*5ba0*/  IMAD.MOV.U32 R64, RZ, RZ, 0x1 ;  /* 0x00000001ff407424 */ /* 0x000fe200078e00ff */
[----:B------:R-:W-:Y:S06]  /*5bb0*/  UISETP.NE.AND.EX UP0, UPT, UR39, URZ, UPT, UP0 ;  /* 0x000000ff2700728c */ /* 0x000fec000bf05300 */
[----:B------:R-:W-:Y:S05]  /*5bc0*/  PLOP3.LUT P3, PT, PT, PT, UP0, 0x80, 0x8 ;  /* 0x000000000008781c */ /* 0x000fea0003f6f008 */
[----:B------:R-:W1:Y:S01]  /*5bd0*/  @UP0 LDCU.64 UR6, c[0x0][0x888] ;  /* 0x00011100ff0607ac */ /* 0x000e620008000a00 */
[----:B------:R-:W-:Y:S07]  /*5be0*/  @UP0 UIMAD UR4, UR52, UR44, URZ ;  /* 0x0000002c340402a4 */ /* 0x000fee000f8e02ff */
[----:B------:R-:W-:Y:S01]  /*5bf0*/  @!P3 PRMT R64, R0, 0x7610, R64 ;  /* 0x000076100040b816 */ /* 0x000fe20000000040 */
[----:B-1----:R-:W-:Y:S03]  /*5c00*/  @UP0 UIMAD.WIDE UR6, UR4, 0x4, UR6 ;  /* 0x00000004040608a5 */ /* 0x002fe6000f8e0206 */
[----:B------:R-:W1:Y:S03]  /*5c10*/  @!UP0 LDCU UR4, c[0x0][0x880] ;  /* 0x00011000ff0487ac */ /* 0x000e660008000800 */
[----:B------:R-:W-:Y:S01]  /*5c20*/  IMAD.U32 R2, RZ, RZ, UR6 ;  /* 0x00000006ff027e24 */ /* 0x000fe2000f8e00ff */
[----:B------:R-:W-:Y:S05]  /*5c30*/  MOV R3, UR7 ;  /* 0x0000000700037c02 */ /* 0x000fea0008000f00 */
[----:B-----5:R2:W5:Y:S02]  /*5c40*/  @P3 LDG.E R35, desc[UR46][R2.64] ;  /* 0x0000002e02233981 */ /* 0x020564000c1e1900 */
[----:B-12---:R-:W-:Y:S02]  /*5c50*/  @!P3 IMAD.U32 R35, RZ, RZ, UR4 ;  /* 0x00000004ff23be24 */ /* 0x006fe4000f8e00ff */
.L_x_96:
[----:B------:R-:W-:Y:S05]  /*5c60*/  @!P4 BRA `(.L_x_97) ;  /* 0x000000000020c947 */ /* 0x000fea0003800000 */
[----:B------:R-:W-:Y:S04]  /*5c70*/  ISETP.NE.U32.AND P3, PT, R56, RZ, PT ;  /* 0x000000ff3800720c */ /* 0x000fe80003f65070 */
[----:B------:R-:W-:Y:S11]  /*5c80*/  ISETP.NE.AND.EX P3, PT, R57, RZ, PT, P3 ;  /* 0x000000ff3900720c */ /* 0x000ff60003f65330 */
[----:B------:R-:W-:Y:S02]  /*5c90*/  @!UPT UIADD3 URZ, UPT, UPT, URZ, URZ, URZ ;  /* 0x000000fffffff290 */ /* 0x000fe4000fffe0ff */
[----:B------:R-:W1:Y:S01]  /*5ca0*/  @P3 LDC.64 R2, c[0x0][0x8a8] ;  /* 0x00022a00ff023b82 */ /* 0x000e620000000a00 */
[----:B------:R-:W-:Y:S04]  /*5cb0*/  @P3 IMAD R0, R58, UR52, RZ ;  /* 0x000000343a003c24 */ /* 0x000fe8000f8e02ff */
[----:B-1----:R-:W-:Y:S05]  /*5cc0*/  @P3 IMAD.WIDE R2, R0, 0x4, R2 ;  /* 0x0000000400023825 */ /* 0x002fea00078e0202 */
[----:B-----5:R1:W5:Y:S02]  /*5cd0*/  @P3 LDG.E R33, desc[UR46][R2.64] ;  /* 0x0000002e02213981 */ /* 0x020364000c1e1900 */
[----:B-1----:R-:W2:Y:S02]  /*5ce0*/  @!P3 LDC R33, c[0x0][0x8a0] ;  /* 0x00022800ff21bb82 */ /* 0x002ea40000000800 */
.L_x_97:
[----:B-----5:R-:W-:Y:S01]  /*5cf0*/  FSETP.NEU.AND P3, PT, R35, RZ, PT ;  /* 0x000000ff2300720b */ /* 0x020fe20003f6d000 */
[----:B------:R-:W-:Y:S01]  /*5d00*/  IMAD.SHL.U32 R88, R68, 0x4, RZ ;  /* 0x0000000444587824 */ /* 0x000fe200078e00ff */
[----:B------:R-:W-:Y:S01]  /*5d10*/  SEL R4, RZ, 0xffffffff, P2 ;  /* 0xffffffffff047807 */ /* 0x000fe20001000000 */
[----:B------:R-:W-:Y:S01]  /*5d20*/  BSSY B1, `(.L_x_98) ;  /* 0x0000043000017945 */ /* 0x000fe20003800000 */
[----:B------:R-:W-:Y:S01]  /*5d30*/  @P1 LOP3.LUT P2, RZ, R64, 0xff, RZ, 0xc0, !PT ;  /* 0x000000ff40ff1812 */ /* 0x000fe2000784c0ff */
[----:B------:R-:W-:Y:S01]  /*5d40*/  VIADD R83, R88, UR36 ;  /* 0x0000002458537c36 */ /* 0x000fe20008000000 */
[----:B------:R-:W-:Y:S01]  /*5d50*/  @P1 SEL R0, RZ, 0xffffffff, P3 ;  /* 0xffffffffff001807 */ /* 0x000fe20001800000 */
[----:B------:R-:W-:Y:S01]  /*5d60*/  IMAD.MOV.U32 R89, RZ, RZ, 0x1 ;  /* 0x00000001ff597424 */ /* 0x000fe200078e00ff */
[----:B------:R-:W-:Y:S01]  /*5d70*/  LOP3.LUT R74, R74, 0x1, RZ, 0x3c, !PT ;  /* 0x000000014a4a7812 */ /* 0x000fe200078e3cff */
[----:B------:R-:W-:Y:S01]  /*5d80*/  IMAD.MOV.U32 R87, RZ, RZ, RZ ;  /* 0x000000ffff577224 */ /* 0x000fe200078e00ff */
[----:B------:R-:W-:Y:S02]  /*5d90*/  @P0 SEL R0, R4, R0, !P2 ;  /* 0x0000000004000207 */ /* 0x000fe40005000000 */
[----:B------:R-:W-:Y:S02]  /*5da0*/  CS2R R46, SRZ ;  /* 0x00000000002e7805 */ /* 0x000fe4000001ff00 */
[----:B------:R-:W-:Y:S02]  /*5db0*/  LEA R84, R31, UR36, 0x3 ;  /* 0x000000241f547c11 */ /* 0x000fe4000f8e18ff */
[----:B------:R-:W-:Y:S02]  /*5dc0*/  CS2R R44, SRZ ;  /* 0x00000000002c7805 */ /* 0x000fe4000001ff00 */
[----:B------:R-:W-:Y:S02]  /*5dd0*/  @P1 LOP3.LUT R0, R0, 0x1, RZ, 0xc0, !PT ;  /* 0x0000000100001812 */ /* 0x000fe400078ec0ff */
[----:B------:R-:W-:Y:S02]  /*5de0*/  CS2R R42, SRZ ;  /* 0x00000000002a7805 */ /* 0x000fe4000001ff00 */
[----:B------:R-:W-:Y:S02]  /*5df0*/  SHF.L.U32 R2, R73, 0x1f, RZ ;  /* 0x0000001f49027819 */ /* 0x000fe400000006ff */
[----:B------:R-:W-:Y:S02]  /*5e00*/  CS2R R40, SRZ ;  /* 0x0000000000287805 */ /* 0x000fe4000001ff00 */
[----:B------:R-:W-:Y:S02]  /*5e10*/  ISETP.NE.U32.OR P6, PT, R0, 0x1, !P1 ;  /* 0x000000010000780c */ /* 0x000fe40004fc5470 */
[----:B------:R-:W-:Y:S02]  /*5e20*/  CS2R R50, SRZ ;  /* 0x0000000000327805 */ /* 0x000fe4000001ff00 */
[----:B------:R-:W-:Y:S02]  /*5e30*/  PLOP3.LUT P2, PT, PT, PT, UP1, 0x80, 0x8 ;  /* 0x000000000008781c */ /* 0x000fe40003f4f018 */
[----:B------:R-:W-:Y:S02]  /*5e40*/  CS2R R48, SRZ ;  /* 0x0000000000307805 */ /* 0x000fe4000001ff00 */
[----:B------:R-:W-:Y:S02]  /*5e50*/  LEA.HI R34, R31, R31, RZ, 0x1 ;  /* 0x0000001f1f227211 */ /* 0x000fe400078f08ff */
[----:B------:R-:W-:Y:S02]  /*5e60*/  CS2R R54, SRZ ;  /* 0x0000000000367805 */ /* 0x000fe4000001ff00 */
[----:B------:R-:W-:Y:S02]  /*5e70*/  LOP3.LUT P4, R79, R64, 0xff, RZ, 0xc0, !PT ;  /* 0x000000ff404f7812 */ /* 0x000fe4000788c0ff */
[----:B------:R-:W-:Y:S02]  /*5e80*/  CS2R R52, SRZ ;  /* 0x0000000000347805 */ /* 0x000fe4000001ff00 */
[----:B------:R-:W-:Y:S01]  /*5e90*/  SEL R3, RZ, 0xffffffff, P3 ;  /* 0xffffffffff037807 */ /* 0x000fe20001800000 */
[----:B------:R-:W-:Y:S01]  /*5ea0*/  VIADD R85, R83, 0x400 ;  /* 0x0000040053557836 */ /* 0x000fe20000000000 */
[----:B------:R-:W-:Y:S01]  /*5eb0*/  P2R R81, PR, RZ, 0x40 ;  /* 0x00000040ff517803 */ /* 0x000fe20000000000 */
[----:B------:R-:W-:Y:S01]  /*5ec0*/  IMAD.IADD R82, R75, 0x1, R83 ;  /* 0x000000014b527824 */ /* 0x000fe200078e0253 */
[----:B------:R-:W-:Y:S02]  /*5ed0*/  @P6 SHF.L.U32 R0, R74, 0x1f, RZ ;  /* 0x0000001f4a006819 */ /* 0x000fe400000006ff */
[----:B------:R-:W-:Y:S02]  /*5ee0*/  @P2 SEL R3, R4, R3, !P4 ;  /* 0x0000000304032207 */ /* 0x000fe40006000000 */
[----:B------:R1:W3:Y:S02]  /*5ef0*/  @P6 SYNCS.PHASECHK.TRANS64.TRYWAIT P1, [UR36+0x80], R0 ;  /* 0x00008000ff0065a7 */ /* 0x0002e40008021124 */
[----:B------:R-:W-:Y:S04]  /*5f00*/  LOP3.LUT R3, R3, 0x1, RZ, 0xc0, !PT ;  /* 0x0000000103037812 */ /* 0x000fe800078ec0ff */
[----:B------:R-:W-:Y:S04]  /*5f10*/  ISETP.NE.U32.AND P5, PT, R3, 0x1, PT ;  /* 0x000000010300780c */ /* 0x000fe80003fa5070 */
[----:B------:R-:W-:Y:S01]  /*5f20*/  P2R R90, PR, RZ, 0x20 ;  /* 0x00000020ff5a7803 */ /* 0x000fe20000000000 */
[----:B------:R4:W2:Y:S01]  /*5f30*/  SYNCS.PHASECHK.TRANS64.TRYWAIT P0, [R84+URZ+0xf0], R2 ;  /* 0x0000f002540075a7 */ /* 0x0008a200080011ff */
[C---:B-1----:R-:W-:Y:S01]  /*5f40*/  IMAD.SHL.U32 R0, R34.reuse, 0x40, RZ ;  /* 0x0000004022007824 */ /* 0x042fe200078e00ff */
[----:B------:R-:W-:Y:S04]  /*5f50*/  LOP3.LUT R34, R34, 0xffe, RZ, 0xc0, !PT ;  /* 0x00000ffe22227812 */ /* 0x000fe800078ec0ff */
[----:B------:R-:W-:Y:S01]  /*5f60*/  LOP3.LUT R0, R0, 0xffffff80, RZ, 0xc0, !PT ;  /* 0xffffff8000007812 */ /* 0x000fe200078ec0ff */
[----:B------:R-:W-:Y:S04]  /*5f70*/  IMAD.IADD R34, R31, 0x1, -R34 ;  /* 0x000000011f227824 */ /* 0x000fe800078e0a22 */
[----:B------:R-:W-:Y:S04]  /*5f80*/  IMAD.IADD R0, R32, 0x1, R0 ;  /* 0x0000000120007824 */ /* 0x000fe800078e0200 */
[----:B------:R-:W-:Y:S01]  /*5f90*/  IMAD R34, R34, 0x100000, R0 ;  /* 0x0010000022227824 */ /* 0x000fe200078e0200 */
[----:B---3--:R-:W-:Y:S01]  /*5fa0*/  @P6 SEL R89, RZ, 0x1, !P1 ;  /* 0x00000001ff596807 */ /* 0x008fe20004800000 */
[----:B----4-:R-:W-:Y:S06]  /*5fb0*/  @!P6 BRA `(.L_x_99) ;  /* 0x000000000064e947 */ /* 0x010fec0003800000 */
[----:B------:R-:W-:Y:S01]  /*5fc0*/  @P5 IMAD R5, R76, 0x4, R85 ;  /* 0x000000044c055824 */ /* 0x000fe200078e0255 */
[----:B------:R-:W-:Y:S01]  /*5fd0*/  ISETP.NE.AND P1, PT, R89, RZ, PT ;  /* 0x000000ff5900720c */ /* 0x000fe20003f25270 */
[----:B------:R-:W-:Y:S01]  /*5fe0*/  IMAD.MOV.U32 R46, RZ, RZ, RZ ;  /* 0x000000ffff2e7224 */ /* 0x000fe200078e00ff */
[----:B------:R-:W-:Y:S01]  /*5ff0*/  BSSY B0, `(.L_x_100) ;  /* 0x000000d000007945 */ /* 0x000fe20003800000 */
[----:B------:R-:W-:Y:S01]  /*6000*/  @P5 IMAD.IADD R4, R75, 0x1, R5 ;  /* 0x000000014b045824 */ /* 0x000fe200078e0205 */
[----:B------:R-:W-:Y:S02]  /*6010*/  CS2R R42, SRZ ;  /* 0x00000000002a7805 */ /* 0x000fe4000001ff00 */
[----:B------:R-:W-:Y:S02]  /*6020*/  CS2R R40, SRZ ;  /* 0x0000000000287805 */ /* 0x000fe4000001ff00 */
[----:B------:R-:W-:Y:S02]  /*6030*/  CS2R R44, SRZ ;  /* 0x00000000002c7805 */ /* 0x000fe4000001ff00 */
[----:B------:R-:W-:Y:S02]  /*6040*/  CS2R R54, SRZ ;  /* 0x0000000000367805 */ /* 0x000fe4000001ff00 */
[----:B------:R-:W-:Y:S02]  /*6050*/  CS2R R52, SRZ ;  /* 0x0000000000347805 */ /* 0x000fe4000001ff00 */
[----:B------:R-:W-:Y:S02]  /*6060*/  CS2R R50, SRZ ;  /* 0x0000000000327805 */ /* 0x000fe4000001ff00 */
[----:B------:R-:W-:Y:S01]  /*6070*/  CS2R R48, SRZ ;  /* 0x0000000000307805 */ /* 0x000fe2000001ff00 */
[----:B------:R-:W-:Y:S06]  /*6080*/  @P1 BRA `(.L_x_101) ;  /* 0x00000000000c1947 */ /* 0x000fec0003800000 */
[----:B------:R-:W-:Y:S04]  /*6090*/  SHF.L.U32 R3, R74, 0x1f, RZ ;  /* 0x0000001f4a037819 */ /* 0x000fe800000006ff */
[----:B------:R-:W1:Y:S02]  /*60a0*/  SYNCS.PHASECHK.TRANS64.TRYWAIT P1, [UR36+0x80], R3 ;  /* 0x00008003ff0075a7 */ /* 0x000e640008021124 */
[----:B-1----:R-:W-:Y:S05]  /*60b0*/  @!P1 BRA `(.L_x_102) ;  /* 0x0000003000e09947 */ /* 0x002fea0003800000 */
.L_x_101:
[----:B------:R-:W-:Y:S05]  /*60c0*/  BSYNC B0 ;  /* 0x0000000000007941 */ /* 0x000fea0003800000 */
.L_x_100:
[----:B------:R-:W-:Y:S01]  /*60d0*/  ISETP.NE.AND P1, PT, R90, RZ, PT ;  /* 0x000000ff5a00720c */ /* 0x000fe20003f25270 */
[----:B------:R-:W-:Y:S11]  /*60e0*/  HFMA2 R87, -RZ, RZ, 0, 5.9604644775390625e-08 ;  /* 0x00000001ff577431 */ /* 0x000ff600000001ff */
[----:B------:R-:W-:Y:S01]  /*60f0*/  @!UPT UIADD3 URZ, UPT, UPT, URZ, URZ, URZ ;  /* 0x000000fffffff290 */ /* 0x000fe2000fffe0ff */
[----:B------:R-:W-:Y:S05]  /*6100*/  @P1 WARPSYNC.ALL ;  /* 0x0000000000001948 */ /* 0x000fea0003800000 */
[----:B------:R3:W4:Y:S04]  /*6110*/  @P1 LDSM.16.M88.4 R40, [R5] ;  /* 0x000000000528183b */ /* 0x0007280000000200 */
[----:B------:R3:W1:Y:S04]  /*6120*/  @P1 LDSM.16.M88.4 R44, [R4] ;  /* 0x00000000042c183b */ /* 0x0006680000000200 */
[----:B------:R3:W1:Y:S04]  /*6130*/  @P1 LDSM.16.M88.4 R52, [R88+UR36+0x400] ;  /* 0x000400245834183b */ /* 0x0006680008000200 */
[----:B------:R3:W1:Y:S02]  /*6140*/  @P1 LDSM.16.M88.4 R48, [R82+0x400] ;  /* 0x000400005230183b */ /* 0x0006640000000200 */
.L_x_99:
[----:B------:R-:W-:Y:S05]  /*6150*/  BSYNC B1 ;  /* 0x0000000000017941 */ /* 0x000fea0003800000 */
.L_x_98:
[----:B-1----:R-:W-:Y:S04]  /*6160*/  SHF.R.U32.HI R0, RZ, 0x15, R34 ;  /* 0x00000015ff007819 */ /* 0x002fe80000011622 */
[----:B------:R-:W-:Y:S01]  /*6170*/  LOP3.LUT P1, RZ, R0, 0x3, R69, 0x48, !PT ;  /* 0x0000000300ff7812 */ /* 0x000fe20007824845 */
[----:B------:R-:W-:Y:S01]  /*6180*/  @!UPT UIADD3 URZ, UPT, UPT, URZ, URZ, URZ ;  /* 0x000000fffffff290 */ /* 0x000fe2000fffe0ff */
[----:B--2---:R-:W-:Y:S11]  /*6190*/  @P0 BRA `(.L_x_103) ;  /* 0x0000000000080947 */ /* 0x004ff60003800000 */
[----:B------:R-:W1:Y:S02]  /*61a0*/  SYNCS.PHASECHK.TRANS64.TRYWAIT P0, [R84+URZ+0xf0], R2 ;  /* 0x0000f002540075a7 */ /* 0x000e6400080011ff */
[----:B-1----:R-:W-:Y:S05]  /*61b0*/  @!P0 BRA `(.L_x_104) ;  /* 0x0000003000b88947 */ /* 0x002fea0003800000 */
.L_x_103:
[----:B------:R-:W-:Y:S05]  /*61c0*/  @!P1 BRA `(.L_x_105) ;  /* 0x0000000000409947 */ /* 0x000fea0003800000 */
[----:B------:R-:W3:Y:S01]  /*61d0*/  LDCU.64 UR8, c[0x4][0x70] ;  /* 0x01000e00ff0877ac */ /* 0x000ee20008000a00 */
[----:B------:R-:W-:Y:S01]  /*61e0*/  MOV R3, 0x0 ;  /* 0x0000000000037802 */ /* 0x000fe20000000f00 */
[----:B------:R-:W-:Y:S02]  /*61f0*/  HFMA2 R12, -RZ, RZ, 0, 5.9604644775390625e-08 ;  /* 0x00000001ff0c7431 */ /* 0x000fe400000001ff */
[----:B------:R-:W-:Y:S02]  /*6200*/  IMAD.MOV.U32 R8, RZ, RZ, 0x192 ;  /* 0x00000192ff087424 */ /* 0x000fe400078e00ff */
[----:B------:R-:W-:Y:S01]  /*6210*/  IMAD.MOV.U32 R13, RZ, RZ, RZ ;  /* 0x000000ffff0d7224 */ /* 0x000fe200078e00ff */
[----:B------:R-:W2:Y:S01]  /*6220*/  LDCU.64 UR6, c[0x4][0x78] ;  /* 0x01000f00ff0677ac */ /* 0x000ea20008000a00 */
[----:B-1----:R-:W1:Y:S01]  /*6230*/  LDC.64 R2, c[0x4][R3] ;  /* 0x0100000003027b82 */ /* 0x002e620000000a00 */
[----:B------:R-:W5:Y:S01]  /*6240*/  LDCU.64 UR4, c[0x4][0x10] ;  /* 0x01000200ff0477ac */ /* 0x000f620008000a00 */
[----:B---3--:R-:W-:Y:S01]  /*6250*/  MOV R5, UR9 ;  /* 0x0000000900057c02 */ /* 0x008fe20008000f00 */
[----:B------:R-:W-:Y:S01]  /*6260*/  IMAD.U32 R4, RZ, RZ, UR8 ;  /* 0x00000008ff047e24 */ /* 0x000fe2000f8e00ff */
[----:B--2---:R-:W-:Y:S01]  /*6270*/  MOV R7, UR7 ;  /* 0x0000000700077c02 */ /* 0x004fe20008000f00 */
[----:B------:R-:W-:Y:S01]  /*6280*/  IMAD.U32 R6, RZ, RZ, UR6 ;  /* 0x00000006ff067e24 */ /* 0x000fe2000f8e00ff */
[----:B-----5:R-:W-:Y:S01]  /*6290*/  MOV R11, UR5 ;  /* 0x00000005000b7c02 */ /* 0x020fe20008000f00 */
[----:B------:R-:W-:Y:S02]  /*62a0*/  IMAD.U32 R10, RZ, RZ, UR4 ;  /* 0x00000004ff0a7e24 */ /* 0x000fe4000f8e00ff */
[----:B------:R-:W-:Y:S07]  /*62b0*/  LEPC R20, `(.L_x_105) ;  /* 0x000000001014794e */ /* 0x000fee0000000000 */
[----:B-1--4-:R-:W-:Y:S05]  /*62c0*/  CALL.ABS.NOINC R2 ;  /* 0x0000000002007343 */ /* 0x012fea0003c00000 */
.L_x_105:
[----:B------:R-:W-:Y:S01]  /*62d0*/  LOP3.LUT R20, R52, 0xffffe000, RZ, 0xc0, !PT ;  /* 0xffffe00034147812 */ /* 0x000fe200078ec0ff */
[----:B------:R-:W-:Y:S05]  /*62e0*/  WARPSYNC.ALL ;  /* 0x0000000000007948 */ /* 0x000fea0003800000 */
[----:B------:R-:W-:Y:S01]  /*62f0*/  R2UR UR4, R34 ;  /* 0x00000000220472ca */ /* 0x000fe200000e0000 */
[----:B------:R-:W-:Y:S01]  /*6300*/  IMAD.SHL.U32 R91, R76, 0x4, RZ ;  /* 0x000000044c5b7824 */ /* 0x000fe200078e00ff */
[----:B------:R-:W-:Y:S01]  /*6310*/  LOP3.LUT R21, R53, 0xffffe000, RZ, 0xc0, !PT ;  /* 0xffffe00035157812 */ /* 0x000fe200078ec0ff */
[----:B------:R-:W-:Y:S01]  /*6320*/  BSSY.RECONVERGENT B0, `(.L_x_106) ;  /* 0x0000059000007945 */ /* 0x000fe20003800200 */
[----:B------:R-:W-:Y:S02]  /*6330*/  ISETP.NE.AND P0, PT, R77, RZ, PT ;  /* 0x000000ff4d00720c */ /* 0x000fe40003f05270 */
[----:B------:R-:W-:Y:S05]  /*6340*/  IADD3 R85, PT, PT, R85, R91, RZ ;  /* 0x0000005b55557210 */ /* 0x000fea0007ffe0ff */
[----:B------:R-:W-:Y:S02]  /*6350*/  IMAD.IADD R86, R75, 0x1, R85 ;  /* 0x000000014b567824 */ /* 0x000fe400078e0255 */
[----:B---3--:R-:W2:Y:S02]  /*6360*/  LDTM.16dp128bit.x8 R4, tmem[UR4] ;  /* 0x00000004000479ee */ /* 0x008ea40008180000 */
[C---:B--2---:R-:W-:Y:S01]  /*6370*/  FMUL R0, R33.reuse, R4 ;  /* 0x0000000421007220 */ /* 0x044fe20000400000 */
[C---:B-1----:R-:W-:Y:S01]  /*6380*/  FMUL R2, R33.reuse, R5 ;  /* 0x0000000521027220 */ /* 0x042fe20000400000 */
[C---:B------:R-:W-:Y:S01]  /*6390*/  FMUL R3, R33.reuse, R6 ;  /* 0x0000000621037220 */ /* 0x040fe20000400000 */
[----:B------:R-:W-:Y:S01]  /*63a0*/  FMUL R4, R33, R8 ;  /* 0x0000000821047220 */ /* 0x000fe20000400000 */
[C---:B------:R-:W-:Y:S01]  /*63b0*/  FFMA R36, R35.reuse, R20, R0 ;  /* 0x0000001423247223 */ /* 0x040fe20000000000 */
[----:B------:R-:W-:Y:S01]  /*63c0*/  LOP3.LUT R0, R54, 0xffffe000, RZ, 0xc0, !PT ;  /* 0xffffe00036007812 */ /* 0x000fe200078ec0ff */
[----:B------:R-:W-:Y:S01]  /*63d0*/  FFMA R37, R35, R21, R2 ;  /* 0x0000001523257223 */ /* 0x000fe20000000002 */
[----:B------:R-:W-:Y:S01]  /*63e0*/  LOP3.LUT R2, R55, 0xffffe000, RZ, 0xc0, !PT ;  /* 0xffffe00037027812 */ /* 0x000fe200078ec0ff */
[C---:B------:R-:W-:Y:S01]  /*63f0*/  FMUL R5, R33.reuse, R9 ;  /* 0x0000000921057220 */ /* 0x040fe20000400000 */
[----:B------:R-:W-:Y:S01]  /*6400*/  F2FP.TF32.F32.PACK_B R36, R36 ;  /* 0x00000024ff24723e */ /* 0x000fe200024050ff */
[C---:B------:R-:W-:Y:S01]  /*6410*/  FMUL R8, R33.reuse, R12 ;  /* 0x0000000c21087220 */ /* 0x040fe20000400000 */
[----:B------:R-:W-:Y:S01]  /*6420*/  F2FP.TF32.F32.PACK_B R37, R37 ;  /* 0x00000025ff25723e */ /* 0x000fe200024050ff */
[C---:B------:R-:W-:Y:S01]  /*6430*/  FMUL R9, R33.reuse, R13 ;  /* 0x0000000d21097220 */ /* 0x040fe20000400000 */
[C---:B------:R-:W-:Y:S01]  /*6440*/  FMUL R12, R33.reuse, R16 ;  /* 0x00000010210c7220 */ /* 0x040fe20000400000 */
[----:B------:R-:W-:Y:S01]  /*6450*/  LOP3.LUT R16, R48, 0xffffe000, RZ, 0xc0, !PT ;  /* 0xffffe00030107812 */ /* 0x000fe200078ec0ff */
[C---:B------:R-:W-:Y:S01]  /*6460*/  FMUL R7, R33.reuse, R7 ;  /* 0x0000000721077220 */ /* 0x040fe20000400000 */
[----:B------:R-:W-:Y:S01]  /*6470*/  FMUL R13, R33, R17 ;  /* 0x00000011210d7220 */ /* 0x000fe20000400000 */
[----:B------:R-:W-:Y:S01]  /*6480*/  LOP3.LUT R17, R49, 0xffffe000, RZ, 0xc0, !PT ;  /* 0xffffe00031117812 */ /* 0x000fe200078ec0ff */
[----:B------:R-:W-:Y:S01]  /*6490*/  FFMA R38, R35, R0, R3 ;  /* 0x0000000023267223 */ /* 0x000fe20000000003 */
[----:B------:R-:W-:Y:S01]  /*64a0*/  LOP3.LUT R0, R50, 0xffffe000, RZ, 0xc0, !PT ;  /* 0xffffe00032007812 */ /* 0x000fe200078ec0ff */
[----:B------:R-:W-:Y:S01]  /*64b0*/  FMUL R6, R33, R10 ;  /* 0x0000000a21067220 */ /* 0x000fe20000400000 */
[----:B----4-:R-:W-:Y:S01]  /*64c0*/  LOP3.LUT R3, R41, 0xffffe000, RZ, 0xc0, !PT ;  /* 0xffffe00029037812 */ /* 0x010fe200078ec0ff */
[----:B------:R-:W-:Y:S01]  /*64d0*/  FFMA R39, R35, R2, R7 ;  /* 0x0000000223277223 */ /* 0x000fe20000000007 */
[----:B------:R-:W-:Y:S01]  /*64e0*/  LOP3.LUT R2, R51, 0xffffe000, RZ, 0xc0, !PT ;  /* 0xffffe00033027812 */ /* 0x000fe200078ec0ff */
[C---:B------:R-:W-:Y:S01]  /*64f0*/  FFMA R4, R35.reuse, R16, R4 ;  /* 0x0000001023047223 */ /* 0x040fe20000000004 */
[----:B------:R-:W-:Y:S01]  /*6500*/  LOP3.LUT R16, R42, 0xffffe000, RZ, 0xc0, !PT ;  /* 0xffffe0002a107812 */ /* 0x000fe200078ec0ff */
[C---:B------:R-:W-:Y:S01]  /*6510*/  FFMA R5, R35.reuse, R17, R5 ;  /* 0x0000001123057223 */ /* 0x040fe20000000005 */
[----:B------:R-:W-:Y:S01]  /*6520*/  F2FP.TF32.F32.PACK_B R38, R38 ;  /* 0x00000026ff26723e */ /* 0x000fe200024050ff */
[----:B------:R-:W-:Y:S01]  /*6530*/  FFMA R6, R35, R0, R6 ;  /* 0x0000000023067223 */ /* 0x000fe20000000006 */
[----:B------:R-:W-:Y:S01]  /*6540*/  LOP3.LUT R0, R40, 0xffffe000, RZ, 0xc0, !PT ;  /* 0xffffe00028007812 */ /* 0x000fe200078ec0ff */
[C---:B------:R-:W-:Y:S01]  /*6550*/  FMUL R11, R33.reuse, R11 ;  /* 0x0000000b210b7220 */ /* 0x040fe20000400000 */
[----:B------:R-:W-:Y:S01]  /*6560*/  F2FP.TF32.F32.PACK_B R39, R39 ;  /* 0x00000027ff27723e */ /* 0x000fe200024050ff */
[----:B------:R-:W-:Y:S01]  /*6570*/  FMUL R10, R33, R14 ;  /* 0x0000000e210a7220 */ /* 0x000fe20000400000 */
[----:B------:R-:W-:Y:S01]  /*6580*/  F2FP.TF32.F32.PACK_B R4, R4 ;  /* 0x00000004ff04723e */ /* 0x000fe200024050ff */
[----:B------:R-:W-:Y:S01]  /*6590*/  FFMA R7, R35, R2, R11 ;  /* 0x0000000223077223 */ /* 0x000fe2000000000b */
[----:B------:R-:W-:Y:S01]  /*65a0*/  LOP3.LUT R2, R43, 0xffffe000, RZ, 0xc0, !PT ;  /* 0xffffe0002b027812 */ /* 0x000fe200078ec0ff */
[----:B------:R-:W-:Y:S01]  /*65b0*/  FFMA R8, R35, R0, R8 ;  /* 0x0000000023087223 */ /* 0x000fe20000000008 */
[----:B------:R-:W-:Y:S01]  /*65c0*/  LOP3.LUT R0, R44, 0xffffe000, RZ, 0xc0, !PT ;  /* 0xffffe0002c007812 */ /* 0x000fe200078ec0ff */
[----:B------:R1:W-:Y:S01]  /*65d0*/  STSM.16.M88.4 [R83+0x400], R36 ;  /* 0x0004002453007844 */ /* 0x0003e20000000200 */
[----:B------:R-:W-:Y:S01]  /*65e0*/  F2FP.TF32.F32.PACK_B R5, R5 ;  /* 0x00000005ff05723e */ /* 0x000fe200024050ff */
[----:B------:R-:W-:Y:S01]  /*65f0*/  FMUL R15, R33, R15 ;  /* 0x0000000f210f7220 */ /* 0x000fe20000400000 */
[----:B------:R-:W-:Y:S01]  /*6600*/  F2FP.TF32.F32.PACK_B R6, R6 ;  /* 0x00000006ff06723e */ /* 0x000fe200024050ff */
[C---:B------:R-:W-:Y:S01]  /*6610*/  FFMA R9, R35.reuse, R3, R9 ;  /* 0x0000000323097223 */ /* 0x040fe20000000009 */
[C---:B------:R-:W-:Y:S01]  /*6620*/  FFMA R10, R35.reuse, R16, R10 ;  /* 0x00000010230a7223 */ /* 0x040fe2000000000a */
[----:B------:R-:W-:Y:S01]  /*6630*/  FFMA R11, R35, R2, R15 ;  /* 0x00000002230b7223 */ /* 0x000fe2000000000f */
[----:B------:R-:W-:Y:S01]  /*6640*/  LOP3.LUT R2, R45, 0xffffe000, RZ, 0xc0, !PT ;  /* 0xffffe0002d027812 */ /* 0x000fe200078ec0ff */
[----:B------:R-:W-:Y:S01]  /*6650*/  FFMA R12, R35, R0, R12 ;  /* 0x00000000230c7223 */ /* 0x000fe2000000000c */
[----:B------:R-:W-:Y:S01]  /*6660*/  LOP3.LUT R3, R46, 0xffffe000, RZ, 0xc0, !PT ;  /* 0xffffe0002e037812 */ /* 0x000fe200078ec0ff */
[----:B------:R-:W-:Y:S01]  /*6670*/  FMUL R14, R33, R18 ;  /* 0x00000012210e7220 */ /* 0x000fe20000400000 */
[----:B------:R-:W-:Y:S01]  /*6680*/  LOP3.LUT R0, R47, 0xffffe000, RZ, 0xc0, !PT ;  /* 0xffffe0002f007812 */ /* 0x000fe200078ec0ff */
[----:B------:R-:W-:Y:S01]  /*6690*/  FMUL R19, R33, R19 ;  /* 0x0000001321137220 */ /* 0x000fe20000400000 */
[----:B------:R-:W-:Y:S01]  /*66a0*/  F2FP.TF32.F32.PACK_B R7, R7 ;  /* 0x00000007ff07723e */ /* 0x000fe200024050ff */
[C---:B------:R-:W-:Y:S01]  /*66b0*/  FFMA R13, R35.reuse, R2, R13 ;  /* 0x00000002230d7223 */ /* 0x040fe2000000000d */
[C---:B------:R-:W-:Y:S01]  /*66c0*/  FFMA R14, R35.reuse, R3, R14 ;  /* 0x00000003230e7223 */ /* 0x040fe2000000000e */
[----:B------:R-:W-:Y:S01]  /*66d0*/  FFMA R15, R35, R0, R19 ;  /* 0x00000000230f7223 */ /* 0x000fe20000000013 */
[----:B------:R-:W-:Y:S01]  /*66e0*/  F2FP.TF32.F32.PACK_B R8, R8 ;  /* 0x00000008ff08723e */ /* 0x000fe200024050ff */
[----:B------:R1:W-:Y:S01]  /*66f0*/  STSM.16.M88.4 [R82+0x400], R4 ;  /* 0x0004000452007844 */ /* 0x0003e20000000200 */
[----:B------:R-:W-:Y:S02]  /*6700*/  F2FP.TF32.F32.PACK_B R9, R9 ;  /* 0x00000009ff09723e */ /* 0x000fe400024050ff */
[----:B------:R-:W-:Y:S02]  /*6710*/  F2FP.TF32.F32.PACK_B R10, R10 ;  /* 0x0000000aff0a723e */ /* 0x000fe400024050ff */
[----:B------:R-:W-:Y:S02]  /*6720*/  F2FP.TF32.F32.PACK_B R11, R11 ;  /* 0x0000000bff0b723e */ /* 0x000fe400024050ff */
[----:B------:R-:W-:Y:S02]  /*6730*/  F2FP.TF32.F32.PACK_B R12, R12 ;  /* 0x0000000cff0c723e */ /* 0x000fe400024050ff */
[----:B------:R-:W-:Y:S01]  /*6740*/  F2FP.TF32.F32.PACK_B R13, R13 ;  /* 0x0000000dff0d723e */ /* 0x000fe200024050ff */
[----:B------:R1:W-:Y:S01]  /*6750*/  STSM.16.M88.4 [R85], R8 ;  /* 0x0000000855007844 */ /* 0x0003e20000000200 */
[----:B------:R-:W-:Y:S02]  /*6760*/  F2FP.TF32.F32.PACK_B R14, R14 ;  /* 0x0000000eff0e723e */ /* 0x000fe400024050ff */
[----:B------:R-:W-:Y:S05]  /*6770*/  F2FP.TF32.F32.PACK_B R15, R15 ;  /* 0x0000000fff0f723e */ /* 0x000fea00024050ff */
[----:B------:R1:W-:Y:S01]  /*6780*/  STSM.16.M88.4 [R86], R12 ;  /* 0x0000000c56007844 */ /* 0x0003e20000000200 */
[----:B------:R-:W-:Y:S01]  /*6790*/  @!PT LDS RZ, [RZ] ;  /* 0x00000000fffff984 */ /* 0x000fe20000000800 */
[----:B------:R-:W-:Y:S01]  /*67a0*/  @!PT LDS RZ, [RZ] ;  /* 0x00000000fffff984 */ /* 0x000fe20000000800 */
[----:B------:R-:W-:Y:S01]  /*67b0*/  @!PT LDS RZ, [RZ] ;  /* 0x00000000fffff984 */ /* 0x000fe20000000800 */
[----:B------:R-:W-:Y:S01]  /*67c0*/  @!PT LDS RZ, [RZ] ;  /* 0x00000000fffff984 */ /* 0x000fe20000000800 */
[----:B------:R2:W-:Y:S07]  /*67d0*/  MEMBAR.ALL.CTA ;  /* 0x0000000000007992 */ /* 0x0005ee0000008000 */
[----:B--2---:R-:W2:Y:S02]  /*67e0*/  FENCE.VIEW.ASYNC.S ;  /* 0x00000000000073c6 */ /* 0x004ea40000000000 */
[----:B--2---:R-:W-:Y:S06]  /*67f0*/  BAR.SYNC.DEFER_BLOCKING 0x1, 0x80 ;  /* 0x0042000000007b1d */ /* 0x004fec0000010000 */
[----:B------:R-:W-:Y:S05]  /*6800*/  @P0 BRA `(.L_x_107) ;  /* 0x0000000000280947 */ /* 0x000fea0003800000 */
[----:B------:R-:W-:Y:S02]  /*6810*/  UIADD3 UR4, UPT, UPT, UR36, 0x400, URZ ;  /* 0x0000040024047890 */ /* 0x000fe4000fffe0ff */
[----:B------:R-:W-:Y:S01]  /*6820*/  UIADD3 UR6, UP0, UPT, UR54, 0x680, URZ ;  /* 0x0000068036067890 */ /* 0x000fe2000ff1e0ff */
[----:B------:R-:W-:Y:S03]  /*6830*/  UMOV UR43, UR52 ;  /* 0x00000034002b7c82 */ /* 0x000fe60008000000 */
[----:B------:R-:W-:Y:S01]  /*6840*/  MOV R70, UR4 ;  /* 0x0000000400467c02 */ /* 0x000fe20008000f00 */
[----:B------:R-:W-:Y:S03]  /*6850*/  UIADD3.X UR7, UPT, UPT, URZ, UR55, URZ, UP0, !UPT ;  /* 0x00000037ff077290 */ /* 0x000fe600087fe4ff */
[----:B------:R-:W-:Y:S11]  /*6860*/  R2UR UR40, R70 ;  /* 0x00000000462872ca */ /* 0x000ff600000e0000 */
[----:B------:R-:W-:Y:S02]  /*6870*/  @!UPT UIADD3 URZ, UPT, UPT, URZ, URZ, URZ ;  /* 0x000000fffffff290 */ /* 0x000fe4000fffe0ff */
[----:B------:R2:W-:Y:S01]  /*6880*/  UTMASTG.3D [UR40], [UR6] ;  /* 0x00000028060073b5 */ /* 0x0005e20008010000 */
[----:B------:R0:W-:Y:S01]  /*6890*/  UTMACMDFLUSH ;  /* 0x00000000000079b7 */ /* 0x0001e20000000000 */
[----:B--2---:R-:W-:Y:S04]  /*68a0*/  DEPBAR.LE SB0, 0x1 ;  /* 0x000080400000791a */ /* 0x004fe80000000000 */
.L_x_107:
[----:B------:R-:W-:Y:S05]  /*68b0*/  BSYNC.RECONVERGENT B0 ;  /* 0x0000000000007941 */ /* 0x000fea0003800200 */
.L_x_106:
[----:B------:R-:W-:Y:S01]  /*68c0*/  BAR.SYNC.DEFER_BLOCKING 0x1, 0x80 ;  /* 0x0042000000007b1d */ /* 0x000fe20000010000 */
[----:B------:R-:W-:Y:S01]  /*68d0*/  ISETP.NE.AND P1, PT, R81, RZ, PT ;  /* 0x000000ff5100720c */ /* 0x000fe20003f25270 */
[----:B------:R-:W-:Y:S01]  /*68e0*/  UISETP.NE.AND UP0, UPT, UR48, URZ, UPT ;  /* 0x000000ff3000728c */ /* 0x000fe2000bf05270 */
[----:B------:R-:W-:Y:S11]  /*68f0*/  LEA R2, R87, UR36, 0x3 ;  /* 0x0000002457027c11 */ /* 0x000ff6000f8e18ff */
[----:B------:R-:W-:Y:S01]  /*6900*/  @P1 SHF.L.U32 R3, R74, 0x1f, RZ ;  /* 0x0000001f4a031819 */ /* 0x000fe200000006ff */
[----:B------:R-:W-:Y:S06]  /*6910*/  BRA.U !UP0, `(.L_x_108) ;  /* 0x0000000108247547 */ /* 0x000fec000b800000 */
[----:B-1----:R-:W-:Y:S01]  /*6920*/  IMAD.U32 R4, RZ, RZ, UR50 ;  /* 0x00000032ff047e24 */ /* 0x002fe2000f8e00ff */
[----:B------:R-:W-:Y:S01]  /*6930*/  MOV R0, UR37 ;  /* 0x0000002500007c02 */ /* 0x000fe20008000f00 */
[----:B------:R-:W-:Y:S03]  /*6940*/  UIADD3 UR50, UPT, UPT, UR50, 0x1, URZ ;  /* 0x0000000132327890 */ /* 0x000fe6000fffe0ff */
[----:B------:R-:W-:Y:S01]  /*6950*/  @P1 LEA R4, R4, UR36, 0x3 ;  /* 0x0000002404041c11 */ /* 0x000fe2000f8e18ff */
[----:B------:R-:W-:Y:S04]  /*6960*/  UISETP.NE.AND UP0, UPT, UR50, 0x4, UPT ;  /* 0x000000043200788c */ /* 0x000fe8000bf05270 */
[----:B------:R-:W-:Y:S01]  /*6970*/  @P1 VIADD R4, R4, 0xa0 ;  /* 0x000000a004041836 */ /* 0x000fe20000000000 */
[----:B------:R-:W-:Y:S04]  /*6980*/  USEL UR50, UR50, URZ, UP0 ;  /* 0x000000ff32327287 */ /* 0x000fe80008000000 */
[----:B------:R-:W-:Y:S04]  /*6990*/  @P1 PRMT R0, R0, 0x654, R4 ;  /* 0x0000065400001816 */ /* 0x000fe80000000004 */
[----:B------:R2:W-:Y:S04]  /*69a0*/  @P1 SYNCS.ARRIVE.TRANS64.RED.A1T0 RZ, [R0+URZ], RZ ;  /* 0x000000ff00ff19a7 */ /* 0x0005e800081004ff */
.L_x_108:
[----:B------:R-:W3:Y:S01]  /*69b0*/  @P1 SYNCS.PHASECHK.TRANS64.TRYWAIT P0, [R2+URZ+0x80], R3 ;  /* 0x00008003020015a7 */ /* 0x000ee200080011ff */
[----:B------:R-:W-:Y:S01]  /*69c0*/  BSSY B1, `(.L_x_109) ;  /* 0x0000017000017945 */ /* 0x000fe20003800000 */
[----:B---3--:R-:W-:Y:S03]  /*69d0*/  @P1 SEL R89, RZ, 0x1, !P0 ;  /* 0x00000001ff591807 */ /* 0x008fe60004000000 */
[----:B------:R-:W-:Y:S05]  /*69e0*/  @!P1 BRA `(.L_x_110) ;  /* 0x0000000000509947 */ /* 0x000fea0003800000 */
[----:B------:R-:W-:Y:S01]  /*69f0*/  ISETP.NE.AND P1, PT, R90, RZ, PT ;  /* 0x000000ff5a00720c */ /* 0x000fe20003f25270 */
[----:B------:R-:W-:Y:S01]  /*6a00*/  BSSY B0, `(.L_x_111) ;  /* 0x000000a000007945 */ /* 0x000fe20003800000 */
[----:B------:R-:W-:Y:S11]  /*6a10*/  ISETP.NE.AND P0, PT, R89, RZ, PT ;  /* 0x000000ff5900720c */ /* 0x000ff60003f05270 */
[----:B-1----:R-:W-:Y:S04]  /*6a20*/  @P1 IMAD R5, R87, 0x2000, R88 ;  /* 0x0000200057051824 */ /* 0x002fe800078e0258 */
[----:B------:R-:W-:Y:S05]  /*6a30*/  @P1 VIADD R4, R5, UR36 ;  /* 0x0000002405041c36 */ /* 0x000fea0008000000 */
[----:B------:R-:W-:Y:S01]  /*6a40*/  @P1 IADD3 R3, PT, PT, R91, R4, RZ ;  /* 0x000000045b031210 */ /* 0x000fe20007ffe0ff */
[----:B------:R-:W-:Y:S01]  /*6a50*/  @P1 IMAD.IADD R4, R75, 0x1, R4 ;  /* 0x000000014b041824 */ /* 0x000fe200078e0204 */
[----:B------:R-:W-:Y:S06]  /*6a60*/  @P0 BRA `(.L_x_112) ;  /* 0x00000000000c0947 */ /* 0x000fec0003800000 */
[----:B--2---:R-:W-:Y:S04]  /*6a70*/  SHF.L.U32 R0, R74, 0x1f, RZ ;  /* 0x0000001f4a007819 */ /* 0x004fe800000006ff */
[----:B------:R-:W1:Y:S02]  /*6a80*/  SYNCS.PHASECHK.TRANS64.TRYWAIT P0, [R2+URZ+0x80], R0 ;  /* 0x00008000020075a7 */ /* 0x000e6400080011ff */
[----:B-1----:R-:W-:Y:S05]  /*6a90*/  @!P0 BRA `(.L_x_113) ;  /* 0x0000002800948947 */ /* 0x002fea0003800000 */
.L_x_112:
[----:B------:R-:W-:Y:S05]  /*6aa0*/  BSYNC B0 ;  /* 0x0000000000007941 */ /* 0x000fea0003800000 */
.L_x_111:
[----:B------:R-:W-:Y:S02]  /*6ab0*/  ISETP.NE.AND P0, PT, R90, RZ, PT ;  /* 0x000000ff5a00720c */ /* 0x000fe40003f05270 */
[----:B------:R-:W-:Y:S11]  /*6ac0*/  IADD3 R87, PT, PT, R87, 0x1, RZ ;  /* 0x0000000157577810 */ /* 0x000ff60007ffe0ff */
[----:B-12---:R-:W-:Y:S01]  /*6ad0*/  @P0 IMAD.IADD R0, R75, 0x1, R3 ;  /* 0x000000014b000824 */ /* 0x006fe200078e0203 */
[----:B------:R-:W-:Y:S05]  /*6ae0*/  @P0 WARPSYNC.ALL ;  /* 0x0000000000000948 */ /* 0x000fea0003800000 */
[----:B------:R3:W4:Y:S04]  /*6af0*/  @P0 LDSM.16.M88.4 R52, [R5+UR36+0x400] ;  /* 0x000400240534083b */ /* 0x0007280008000200 */
[----:B------:R3:W1:Y:S04]  /*6b00*/  @P0 LDSM.16.M88.4 R48, [R4+0x400] ;  /* 0x000400000430083b */ /* 0x0006680000000200 */
[----:B------:R3:W2:Y:S04]  /*6b10*/  @P0 LDSM.16.M88.4 R40, [R3+0x400] ;  /* 0x000400000328083b */ /* 0x0006a80000000200 */
[----:B------:R3:W1:Y:S02]  /*6b20*/  @P0 LDSM.16.M88.4 R44, [R0+0x400] ;  /* 0x00040000002c083b */ /* 0x0006640000000200 */
.L_x_110:
[----:B------:R-:W-:Y:S05]  /*6b30*/  BSYNC B1 ;  /* 0x0000000000017941 */ /* 0x000fea0003800000 */
.L_x_109:
[----:B--23--:R-:W-:Y:S05]  /*6b40*/  VIADD R0, R34, 0x20 ;  /* 0x0000002022007836 */ /* 0x00cfea0000000000 */
[----:B------:R-:W-:Y:S04]  /*6b50*/  SHF.R.U32.HI R0, RZ, 0x15, R0 ;  /* 0x00000015ff007819 */ /* 0x000fe80000011600 */
[----:B------:R-:W-:Y:S11]  /*6b60*/  LOP3.LUT P0, RZ, R0, 0x3, R69, 0x48, !PT ;  /* 0x0000000300ff7812 */ /* 0x000ff60007804845 */
[----:B------:R-:W-:Y:S02]  /*6b70*/  @!UPT UIADD3 URZ, UPT, UPT, URZ, URZ, URZ ;  /* 0x000000fffffff290 */ /* 0x000fe4000fffe0ff */
[----:B------:R-:W-:Y:S05]  /*6b80*/  @!P0 BRA `(.L_x_114) ;  /* 0x0000000000408947 */ /* 0x000fea0003800000 */
[----:B------:R-:W2:Y:S01]  /*6b90*/  LDCU.64 UR8, c[0x4][0x70] ;  /* 0x01000e00ff0877ac */ /* 0x000ea20008000a00 */
[----:B------:R-:W-:Y:S01]  /*6ba0*/  MOV R3, 0x0 ;  /* 0x0000000000037802 */ /* 0x000fe20000000f00 */
[----:B-1----:R-:W-:Y:S02]  /*6bb0*/  HFMA2 R12, -RZ, RZ, 0, 5.9604644775390625e-08 ;  /* 0x00000001ff0c7431 */ /* 0x002fe400000001ff */
[----:B------:R-:W-:Y:S02]  /*6bc0*/  IMAD.MOV.U32 R8, RZ, RZ, 0x192 ;  /* 0x00000192ff087424 */ /* 0x000fe400078e00ff */
[----:B------:R-:W-:Y:S01]  /*6bd0*/  IMAD.MOV.U32 R13, RZ, RZ, RZ ;  /* 0x000000ffff0d7224 */ /* 0x000fe200078e00ff */
[----:B------:R-:W1:Y:S01]  /*6be0*/  LDCU.64 UR6, c[0x4][0x78] ;  /* 0x01000f00ff0677ac */ /* 0x000e620008000a00 */
[----:B------:R-:W3:Y:S01]  /*6bf0*/  LDC.64 R2, c[0x4][R3] ;  /* 0x0100000003027b82 */ /* 0x000ee20000000a00 */
[----:B------:R-:W5:Y:S01]  /*6c00*/  LDCU.64 UR4, c[0x4][0x10] ;  /* 0x01000200ff0477ac */ /* 0x000f620008000a00 */
[----:B--2---:R-:W-:Y:S01]  /*6c10*/  MOV R5, UR9 ;  /* 0x0000000900057c02 */ /* 0x004fe20008000f00 */
[----:B------:R-:W-:Y:S01]  /*6c20*/  IMAD.U32 R4, RZ, RZ, UR8 ;  /* 0x00000008ff047e24 */ /* 0x000fe2000f8e00ff */
[----:B-1----:R-:W-:Y:S01]  /*6c30*/  MOV R7, UR7 ;  /* 0x0000000700077c02 */ /* 0x002fe20008000f00 */
[----:B------:R-:W-:Y:S01]  /*6c40*/  IMAD.U32 R6, RZ, RZ, UR6 ;  /* 0x00000006ff067e24 */ /* 0x000fe2000f8e00ff */
[----:B-----5:R-:W-:Y:S01]  /*6c50*/  MOV R11, UR5 ;  /* 0x00000005000b7c02 */ /* 0x020fe20008000f00 */
[----:B------:R-:W-:Y:S02]  /*6c60*/  IMAD.U32 R10, RZ, RZ, UR4 ;  /* 0x00000004ff0a7e24 */ /* 0x000fe4000f8e00ff */
[----:B------:R-:W-:Y:S07]  /*6c70*/  LEPC R20, `(.L_x_114) ;  /* 0x000000001014794e */ /* 0x000fee0000000000 */
[----:B---34-:R-:W-:Y:S05]  /*6c80*/  CALL.ABS.NOINC R2 ;  /* 0x0000000002007343 */ /* 0x018fea0003c00000 */
.L_x_114:
[----:B------:R-:W-:Y:S01]  /*6c90*/  ISETP.NE.AND P6, PT, R81, RZ, PT ;  /* 0x000000ff5100720c */ /* 0x000fe20003fc5270 */
[----:B------:R-:W-:Y:S05]  /*6ca0*/  WARPSYNC.ALL ;  /* 0x0000000000007948 */ /* 0x000fea0003800000 */
[----:B------:R-:W-:Y:S01]  /*6cb0*/  R2UR UR4, R34 ;  /* 0x00000000220472ca */ /* 0x000fe200000e0000 */
[----:B------:R-:W-:Y:S01]  /*6cc0*/  IMAD.U32 R0, RZ, RZ, UR50 ;  /* 0x00000032ff007e24 */ /* 0x000fe2000f8e00ff */
[----:B----4-:R-:W-:Y:S01]  /*6cd0*/  LOP3.LUT R20, R52, 0xffffe000, RZ, 0xc0, !PT ;  /* 0xffffe00034147812 */ /* 0x010fe200078ec0ff */
[----:B------:R-:W-:Y:S01]  /*6ce0*/  IMAD.U32 R21, RZ, RZ, UR37 ;  /* 0x00000025ff157e24 */ /* 0x000fe2000f8e00ff */
[----:B------:R-:W-:Y:S01]  /*6cf0*/  ISETP.NE.AND P0, PT, R77, RZ, PT ;  /* 0x000000ff4d00720c */ /* 0x000fe20003f05270 */
[----:B------:R-:W-:Y:S02]  /*6d00*/  BSSY.RECONVERGENT B0, `(.L_x_115) ;  /* 0x000005b000007945 */ /* 0x000fe40003800200 */
[----:B------:R-:W-:Y:S05]  /*6d10*/  @P6 LEA R0, R0, UR36, 0x3 ;  /* 0x0000002400006c11 */ /* 0x000fea000f8e18ff */
[----:B------:R-:W-:Y:S01]  /*6d20*/  @P6 VIADD R0, R0, 0xa0 ;  /* 0x000000a000006836 */ /* 0x000fe20000000000 */
[----:B-1----:R-:W1:Y:S04]  /*6d30*/  LDTM.16dp128bit.x8 R4, tmem[UR4+0x20] ;  /* 0x00002004000479ee */ /* 0x002e680008180000 */
[----:B------:R-:W-:Y:S01]  /*6d40*/  @P6 PRMT R21, R21, 0x654, R0 ;  /* 0x0000065415156816 */ /* 0x000fe20000000000 */
[C---:B-1----:R-:W-:Y:S01]  /*6d50*/  FMUL R0, R33.reuse, R4 ;  /* 0x0000000421007220 */ /* 0x042fe20000400000 */
[C---:B------:R-:W-:Y:S01]  /*6d60*/  FMUL R4, R33.reuse, R8 ;  /* 0x0000000821047220 */ /* 0x040fe20000400000 */
[C---:B------:R-:W-:Y:S01]  /*6d70*/  FMUL R8, R33.reuse, R12 ;  /* 0x0000000c21087220 */ /* 0x040fe20000400000 */
[----:B------:R-:W-:Y:S01]  /*6d80*/  FMUL R12, R33, R16 ;  /* 0x00000010210c7220 */ /* 0x000fe20000400000 */
[----:B------:R-:W-:Y:S01]  /*6d90*/  LOP3.LUT R16, R53, 0xffffe000, RZ, 0xc0, !PT ;  /* 0xffffe00035107812 */ /* 0x000fe200078ec0ff */
[C---:B------:R-:W-:Y:S01]  /*6da0*/  FMUL R2, R33.reuse, R5 ;  /* 0x0000000521027220 */ /* 0x040fe20000400000 */
[C---:B------:R-:W-:Y:S01]  /*6db0*/  FMUL R3, R33.reuse, R6 ;  /* 0x0000000621037220 */ /* 0x040fe20000400000 */
[----:B------:R-:W-:Y:S01]  /*6dc0*/  FMUL R5, R33, R9 ;  /* 0x0000000921057220 */ /* 0x000fe20000400000 */
[----:B------:R-:W-:Y:S01]  /*6dd0*/  FFMA R36, R35, R20, R0 ;  /* 0x0000001423247223 */ /* 0x000fe20000000000 */
[----:B------:R-:W-:Y:S01]  /*6de0*/  LOP3.LUT R0, R54, 0xffffe000, RZ, 0xc0, !PT ;  /* 0xffffe00036007812 */ /* 0x000fe200078ec0ff */
[C---:B------:R-:W-:Y:S01]  /*6df0*/  FMUL R6, R33.reuse, R10 ;  /* 0x0000000a21067220 */ /* 0x040fe20000400000 */
[C---:B------:R-:W-:Y:S01]  /*6e00*/  FMUL R9, R33.reuse, R13 ;  /* 0x0000000d21097220 */ /* 0x040fe20000400000 */
[C---:B------:R-:W-:Y:S01]  /*6e10*/  FMUL R10, R33.reuse, R14 ;  /* 0x0000000e210a7220 */ /* 0x040fe20000400000 */
[----:B------:R-:W-:Y:S01]  /*6e20*/  F2FP.TF32.F32.PACK_B R36, R36 ;  /* 0x00000024ff24723e */ /* 0x000fe200024050ff */
[----:B------:R-:W-:Y:S01]  /*6e30*/  FMUL R13, R33, R17 ;  /* 0x00000011210d7220 */ /* 0x000fe20000400000 */
[----:B------:R-:W-:Y:S01]  /*6e40*/  LOP3.LUT R17, R55, 0xffffe000, RZ, 0xc0, !PT ;  /* 0xffffe00037117812 */ /* 0x000fe200078ec0ff */
[----:B------:R-:W-:Y:S01]  /*6e50*/  FMUL R14, R33, R18 ;  /* 0x00000012210e7220 */ /* 0x000fe20000400000 */
[----:B------:R-:W-:Y:S01]  /*6e60*/  LOP3.LUT R18, R48, 0xffffe000, RZ, 0xc0, !PT ;  /* 0xffffe00030127812 */ /* 0x000fe200078ec0ff */
[----:B------:R-:W-:Y:S01]  /*6e70*/  FFMA R37, R35, R16, R2 ;  /* 0x0000001023257223 */ /* 0x000fe20000000002 */
[----:B------:R-:W-:Y:S01]  /*6e80*/  LOP3.LUT R2, R49, 0xffffe000, RZ, 0xc0, !PT ;  /* 0xffffe00031027812 */ /* 0x000fe200078ec0ff */
[----:B------:R-:W-:Y:S01]  /*6e90*/  FMUL R7, R33, R7 ;  /* 0x0000000721077220 */ /* 0x000fe20000400000 */
[----:B------:R-:W-:Y:S01]  /*6ea0*/  LOP3.LUT R16, R41, 0xffffe000, RZ, 0xc0, !PT ;  /* 0xffffe00029107812 */ /* 0x000fe200078ec0ff */
[C---:B------:R-:W-:Y:S01]  /*6eb0*/  FFMA R38, R35.reuse, R0, R3 ;  /* 0x0000000023267223 */ /* 0x040fe20000000003 */
[----:B------:R-:W-:Y:S01]  /*6ec0*/  LOP3.LUT R0, R50, 0xffffe000, RZ, 0xc0, !PT ;  /* 0xffffe00032007812 */ /* 0x000fe200078ec0ff */
[C---:B------:R-:W-:Y:S01]  /*6ed0*/  FFMA R39, R35.reuse, R17, R7 ;  /* 0x0000001123277223 */ /* 0x040fe20000000007 */
[----:B------:R-:W-:Y:S01]  /*6ee0*/  LOP3.LUT R3, R40, 0xffffe000, RZ, 0xc0, !PT ;  /* 0xffffe00028037812 */ /* 0x000fe200078ec0ff */
[C---:B------:R-:W-:Y:S01]  /*6ef0*/  FFMA R4, R35.reuse, R18, R4 ;  /* 0x0000001223047223 */ /* 0x040fe20000000004 */
[----:B------:R-:W-:Y:S01]  /*6f00*/  F2FP.TF32.F32.PACK_B R37, R37 ;  /* 0x00000025ff25723e */ /* 0x000fe200024050ff */
[----:B------:R-:W-:Y:S01]  /*6f10*/  FFMA R5, R35, R2, R5 ;  /* 0x0000000223057223 */ /* 0x000fe20000000005 */
[----:B------:R-:W-:Y:S01]  /*6f20*/  LOP3.LUT R2, R51, 0xffffe000, RZ, 0xc0, !PT ;  /* 0xffffe00033027812 */ /* 0x000fe200078ec0ff */
[----:B------:R-:W-:Y:S01]  /*6f30*/  FMUL R11, R33, R11 ;  /* 0x0000000b210b7220 */ /* 0x000fe20000400000 */
[----:B------:R-:W-:Y:S01]  /*6f40*/  F2FP.TF32.F32.PACK_B R38, R38 ;  /* 0x00000026ff26723e */ /* 0x000fe200024050ff */
[C---:B------:R-:W-:Y:S01]  /*6f50*/  FFMA R6, R35.reuse, R0, R6 ;  /* 0x0000000023067223 */ /* 0x040fe20000000006 */
[----:B------:R-:W-:Y:S01]  /*6f60*/  LOP3.LUT R0, R42, 0xffffe000, RZ, 0xc0, !PT ;  /* 0xffffe0002a007812 */ /* 0x000fe200078ec0ff */
[----:B------:R-:W-:Y:S01]  /*6f70*/  FFMA R7, R35, R2, R11 ;  /* 0x0000000223077223 */ /* 0x000fe2000000000b */
[----:B------:R-:W-:Y:S01]  /*6f80*/  LOP3.LUT R2, R43, 0xffffe000, RZ, 0xc0, !PT ;  /* 0xffffe0002b027812 */ /* 0x000fe200078ec0ff */
[----:B------:R-:W-:Y:S01]  /*6f90*/  FFMA R8, R35, R3, R8 ;  /* 0x0000000323087223 */ /* 0x000fe20000000008 */
[----:B------:R-:W-:Y:S01]  /*6fa0*/  LOP3.LUT R3, R45, 0xffffe000, RZ, 0xc0, !PT ;  /* 0xffffe0002d037812 */ /* 0x000fe200078ec0ff */
[----:B------:R-:W-:Y:S01]  /*6fb0*/  FFMA R9, R35, R16, R9 ;  /* 0x0000001023097223 */ /* 0x000fe20000000009 */
[----:B------:R-:W-:Y:S01]  /*6fc0*/  F2FP.TF32.F32.PACK_B R39, R39 ;  /* 0x00000027ff27723e */ /* 0x000fe200024050ff */
[----:B------:R-:W-:Y:S01]  /*6fd0*/  FMUL R15, R33, R15 ;  /* 0x0000000f210f7220 */ /* 0x000fe20000400000 */
[----:B------:R-:W-:Y:S01]  /*6fe0*/  LOP3.LUT R16, R46, 0xffffe000, RZ, 0xc0, !PT ;  /* 0xffffe0002e107812 */ /* 0x000fe200078ec0ff */
[C---:B------:R-:W-:Y:S01]  /*6ff0*/  FFMA R10, R35.reuse, R0, R10 ;  /* 0x00000000230a7223 */ /* 0x040fe2000000000a */
        /* <DEDUP_REMOVED lines=8> */
[----:B------:R-:W-:Y:S01]  /*7080*/  F2FP.TF32.F32.PACK_B R6, R6 ;  /* 0x00000006ff06723e */ /* 0x000fe200024050ff */
[C---:B------:R-:W-:Y:S01]  /*7090*/  FFMA R13, R35.reuse, R3, R13 ;  /* 0x00000003230d7223 */ /* 0x040fe2000000000d */
[----:B------:R-:W-:Y:S01]  /*70a0*/  F2FP.TF32.F32.PACK_B R7, R7 ;  /* 0x00000007ff07723e */ /* 0x000fe200024050ff */
[C---:B------:R-:W-:Y:S01]  /*70b0*/  FFMA R14, R35.reuse, R16, R14 ;  /* 0x00000010230e7223 */ /* 0x040fe2000000000e */
[----:B------:R-:W-:Y:S01]  /*70c0*/  FFMA R15, R35, R2, R19 ;  /* 0x00000002230f7223 */ /* 0x000fe20000000013 */
[----:B------:R-:W-:Y:S02]  /*70d0*/  F2FP.TF32.F32.PACK_B R8, R8 ;  /* 0x00000008ff08723e */ /* 0x000fe400024050ff */
[----:B------:R1:W-:Y:S01]  /*70e0*/  STSM.16.M88.4 [R82+0x2400], R4 ;  /* 0x0024000452007844 */ /* 0x0003e20000000200 */
[----:B------:R-:W-:Y:S02]  /*70f0*/  F2FP.TF32.F32.PACK_B R9, R9 ;  /* 0x00000009ff09723e */ /* 0x000fe400024050ff */
[----:B------:R-:W-:Y:S02]  /*7100*/  F2FP.TF32.F32.PACK_B R10, R10 ;  /* 0x0000000aff0a723e */ /* 0x000fe400024050ff */
[----:B------:R-:W-:Y:S02]  /*7110*/  F2FP.TF32.F32.PACK_B R11, R11 ;  /* 0x0000000bff0b723e */ /* 0x000fe400024050ff */
[----:B------:R-:W-:Y:S02]  /*7120*/  F2FP.TF32.F32.PACK_B R12, R12 ;  /* 0x0000000cff0c723e */ /* 0x000fe400024050ff */
[----:B------:R-:W-:Y:S01]  /*7130*/  F2FP.TF32.F32.PACK_B R13, R13 ;  /* 0x0000000dff0d723e */ /* 0x000fe200024050ff */
[----:B------:R1:W-:Y:S01]  /*7140*/  STSM.16.M88.4 [R85+0x2000], R8 ;  /* 0x0020000855007844 */ /* 0x0003e20000000200 */
[----:B------:R-:W-:Y:S02]  /*7150*/  F2FP.TF32.F32.PACK_B R14, R14 ;  /* 0x0000000eff0e723e */ /* 0x000fe400024050ff */
[----:B------:R-:W-:Y:S02]  /*7160*/  F2FP.TF32.F32.PACK_B R15, R15 ;  /* 0x0000000fff0f723e */ /* 0x000fe400024050ff */
[----:B------:R-:W-:Y:S02]  /*7170*/  LEA R0, R87, UR36, 0x3 ;  /* 0x0000002457007c11 */ /* 0x000fe4000f8e18ff */
[----:B------:R-:W-:Y:S01]  /*7180*/  @P6 SHF.L.U32 R2, R74, 0x1f, RZ ;  /* 0x0000001f4a026819 */ /* 0x000fe200000006ff */
[----:B------:R1:W-:Y:S01]  /*7190*/  STSM.16.M88.4 [R86+0x2000], R12 ;  /* 0x0020000c56007844 */ /* 0x0003e20000000200 */
        /* <DEDUP_REMOVED lines=8> */
[----:B------:R-:W-:Y:S02]  /*7220*/  UIADD3 UR8, UP0, UPT, UR54, 0x680, URZ ;  /* 0x0000068036087890 */ /* 0x000fe4000ff1e0ff */
[----:B------:R-:W-:Y:S02]  /*7230*/  UIADD3 UR5, UPT, UPT, UR41, 0x20, URZ ;  /* 0x0000002029057890 */ /* 0x000fe4000fffe0ff */
[----:B------:R-:W-:Y:S02]  /*7240*/  UIADD3 UR4, UPT, UPT, UR36, 0x2400, URZ ;  /* 0x0000240024047890 */ /* 0x000fe4000fffe0ff */
[----:B------:R-:W-:Y:S01]  /*7250*/  UIADD3.X UR9, UPT, UPT, URZ, UR55, URZ, UP0, !UPT ;  /* 0x00000037ff097290 */ /* 0x000fe200087fe4ff */
[----:B------:R-:W-:Y:S01]  /*7260*/  UMOV UR6, UR42 ;  /* 0x0000002a00067c82 */ /* 0x000fe20008000000 */
[----:B------:R-:W-:Y:S07]  /*7270*/  UMOV UR7, UR52 ;  /* 0x0000003400077c82 */ /* 0x000fee0008000000 */
[----:B------:R2:W-:Y:S01]  /*7280*/  UTMASTG.3D [UR4], [UR8] ;  /* 0x00000004080073b5 */ /* 0x0005e20008010000 */
[----:B------:R0:W-:Y:S01]  /*7290*/  UTMACMDFLUSH ;  /* 0x00000000000079b7 */ /* 0x0001e20000000000 */
[----:B--2---:R-:W-:Y:S04]  /*72a0*/  DEPBAR.LE SB0, 0x1 ;  /* 0x000080400000791a */ /* 0x004fe80000000000 */
.L_x_116:
[----:B------:R-:W-:Y:S05]  /*72b0*/  BSYNC.RECONVERGENT B0 ;  /* 0x0000000000007941 */ /* 0x000fea0003800200 */
.L_x_115:
[----:B------:R-:W-:Y:S01]  /*72c0*/  BAR.SYNC.DEFER_BLOCKING 0x1, 0x80 ;  /* 0x0042000000007b1d */ /* 0x000fe20000010000 */
[----:B------:R-:W-:Y:S04]  /*72d0*/  UIADD3 UR40, UPT, UPT, UR50, 0x1, URZ ;  /* 0x0000000132287890 */ /* 0x000fe8000fffe0ff */
[----:B------:R-:W-:Y:S04]  /*72e0*/  UISETP.NE.AND UP0, UPT, UR40, 0x4, UPT ;  /* 0x000000042800788c */ /* 0x000fe8000bf05270 */
[----:B------:R-:W-:Y:S01]  /*72f0*/  USEL UR40, UR40, URZ, UP0 ;  /* 0x000000ff28287287 */ /* 0x000fe20008000000 */
[----:B------:R2:W-:Y:S01]  /*7300*/  @P6 SYNCS.ARRIVE.TRANS64.RED.A1T0 RZ, [R21+URZ], RZ ;  /* 0x000000ff15ff69a7 */ /* 0x0005e200081004ff */
[----:B------:R-:W-:Y:S01]  /*7310*/  BSSY B1, `(.L_x_117) ;  /* 0x0000018000017945 */ /* 0x000fe20003800000 */
[----:B------:R-:W3:Y:S02]  /*7320*/  @P6 SYNCS.PHASECHK.TRANS64.TRYWAIT P0, [R0+URZ+0x80], R2 ;  /* 0x00008002000065a7 */ /* 0x000ee400080011ff */
[----:B---3--:R-:W-:Y:S01]  /*7330*/  @P6 SEL R89, RZ, 0x1, !P0 ;  /* 0x00000001ff596807 */ /* 0x008fe20004000000 */
[----:B--2---:R-:W-:Y:S06]  /*7340*/  @!P6 BRA `(.L_x_118) ;  /* 0x000000000050e947 */ /* 0x004fec0003800000 */
        /* <DEDUP_REMOVED lines=8> */
[----:B------:R-:W-:Y:S04]  /*73d0*/  SHF.L.U32 R5, R74, 0x1f, RZ ;  /* 0x0000001f4a057819 */ /* 0x000fe800000006ff */
[----:B------:R-:W1:Y:S02]  /*73e0*/  SYNCS.PHASECHK.TRANS64.TRYWAIT P0, [R0+URZ+0x80], R5 ;  /* 0x00008005000075a7 */ /* 0x000e6400080011ff */
[----:B-1----:R-:W-:Y:S05]  /*73f0*/  @!P0 BRA `(.L_x_121) ;  /* 0x0000002000508947 */ /* 0x002fea0003800000 */
.L_x_120:
[----:B------:R-:W-:Y:S05]  /*7400*/  BSYNC B0 ;  /* 0x0000000000007941 */ /* 0x000fea0003800000 */
.L_x_119:
[----:B------:R-:W-:Y:S02]  /*7410*/  ISETP.NE.AND P0, PT, R90, RZ, PT ;  /* 0x000000ff5a00720c */ /* 0x000fe40003f05270 */
[----:B------:R-:W-:Y:S11]  /*7420*/  IADD3 R87, PT, PT, R87, 0x1, RZ ;  /* 0x0000000157577810 */ /* 0x000ff60007ffe0ff */
[----:B-1----:R-:W-:Y:S01]  /*7430*/  @P0 IMAD.IADD R0, R75, 0x1, R2 ;  /* 0x000000014b000824 */ /* 0x002fe200078e0202 */
[----:B------:R-:W-:Y:S05]  /*7440*/  @P0 WARPSYNC.ALL ;  /* 0x0000000000000948 */ /* 0x000fea0003800000 */
[----:B------:R2:W3:Y:S04]  /*7450*/  @P0 LDSM.16.M88.4 R52, [R4+UR36+0x400] ;  /* 0x000400240434083b */ /* 0x0004e80008000200 */
[----:B------:R2:W4:Y:S04]  /*7460*/  @P0 LDSM.16.M88.4 R48, [R3+0x400] ;  /* 0x000400000330083b */ /* 0x0005280000000200 */
[----:B------:R2:W1:Y:S04]  /*7470*/  @P0 LDSM.16.M88.4 R40, [R2+0x400] ;  /* 0x000400000228083b */ /* 0x0004680000000200 */
[----:B------:R2:W1:Y:S02]  /*7480*/  @P0 LDSM.16.M88.4 R44, [R0+0x400] ;  /* 0x00040000002c083b */ /* 0x0004640000000200 */
.L_x_118:
[----:B------:R-:W-:Y:S05]  /*7490*/  BSYNC B1 ;  /* 0x0000000000017941 */ /* 0x000fea0003800000 */
.L_x_117:
[----:B--2---:R-:W-:Y:S05]  /*74a0*/  VIADD R0, R34, 0x40 ;  /* 0x0000004022007836 */ /* 0x004fea0000000000 */
        /* <DEDUP_REMOVED lines=20> */
.L_x_122:
[----:B------:R-:W-:Y:S01]  /*75f0*/  ISETP.NE.AND P6, PT, R81, RZ, PT ;  /* 0x000000ff5100720c */ /* 0x000fe20003fc5270 */
[----:B------:R-:W-:Y:S05]  /*7600*/  WARPSYNC.ALL ;  /* 0x0000000000007948 */ /* 0x000fea0003800000 */
[----:B------:R-:W-:Y:S01]  /*7610*/  R2UR UR4, R34 ;  /* 0x00000000220472ca */ /* 0x000fe200000e0000 */
[----:B------:R-:W-:Y:S01]  /*7620*/  IMAD.U32 R0, RZ, RZ, UR40 ;  /* 0x00000028ff007e24 */ /* 0x000fe2000f8e00ff */
[----:B---3--:R-:W-:Y:S01]  /*7630*/  LOP3.LUT R20, R52, 0xffffe000, RZ, 0xc0, !PT ;  /* 0xffffe00034147812 */ /* 0x008fe200078ec0ff */
        /* <DEDUP_REMOVED lines=24> */
[----:B----4-:R-:W-:Y:S01]  /*77c0*/  LOP3.LUT R18, R48, 0xffffe000, RZ, 0xc0, !PT ;  /* 0xffffe00030127812 */ /* 0x010fe200078ec0ff */
        /* <DEDUP_REMOVED lines=68> */
.L_x_124:
[----:B------:R-:W-:Y:S05]  /*7c10*/  BSYNC.RECONVERGENT B0 ;  /* 0x0000000000007941 */ /* 0x000fea0003800200 */
.L_x_123:
        /* <DEDUP_REMOVED lines=12> */
[----:B------:R-:W-:Y:S04]  /*7ce0*/  @P1 IMAD R87, R87, 0x2000, R88 ;  /* 0x0000200057571824 */ /* 0x000fe800078e0258 */
[----:B------:R-:W-:Y:S05]  /*7cf0*/  @P1 VIADD R3, R87, UR36 ;  /* 0x0000002457031c36 */ /* 0x000fea0008000000 */
[----:B------:R-:W-:Y:S01]  /*7d00*/  @P1 IADD3 R91, PT, PT, R91, R3, RZ ;  /* 0x000000035b5b1210 */ /* 0x000fe20007ffe0ff */
[----:B------:R-:W-:Y:S01]  /*7d10*/  @P1 IMAD.IADD R3, R75, 0x1, R3 ;  /* 0x000000014b031824 */ /* 0x000fe200078e0203 */
[----:B------:R-:W-:Y:S06]  /*7d20*/  @P0 BRA `(.L_x_128) ;  /* 0x00000000000c0947 */ /* 0x000fec0003800000 */
[----:B------:R-:W-:Y:S04]  /*7d30*/  SHF.L.U32 R0, R74, 0x1f, RZ ;  /* 0x0000001f4a007819 */ /* 0x000fe800000006ff */
[----:B------:R-:W2:Y:S02]  /*7d40*/  SYNCS.PHASECHK.TRANS64.TRYWAIT P0, [R2+URZ+0x80], R0 ;  /* 0x00008000020075a7 */ /* 0x000ea400080011ff */
[----:B--2---:R-:W-:Y:S05]  /*7d50*/  @!P0 BRA `(.L_x_129) ;  /* 0x00000018000c8947 */ /* 0x004fea0003800000 */
.L_x_128:
[----:B------:R-:W-:Y:S05]  /*7d60*/  BSYNC B0 ;  /* 0x0000000000007941 */ /* 0x000fea0003800000 */
.L_x_127:
[----:B------:R-:W-:Y:S11]  /*7d70*/  ISETP.NE.AND P0, PT, R90, RZ, PT ;  /* 0x000000ff5a00720c */ /* 0x000ff60003f05270 */
[----:B------:R-:W-:Y:S02]  /*7d80*/  @!UPT UIADD3 URZ, UPT, UPT, URZ, URZ, URZ ;  /* 0x000000fffffff290 */ /* 0x000fe4000fffe0ff */
[----:B--2---:R-:W-:Y:S01]  /*7d90*/  @P0 IADD3 R0, PT, PT, R75, R91, RZ ;  /* 0x0000005b4b000210 */ /* 0x004fe20007ffe0ff */
[----:B------:R-:W-:Y:S05]  /*7da0*/  @P0 WARPSYNC.ALL ;  /* 0x0000000000000948 */ /* 0x000fea0003800000 */
[----:B------:R2:W3:Y:S04]  /*7db0*/  @P0 LDSM.16.M88.4 R52, [R87+UR36+0x400] ;  /* 0x000400245734083b */ /* 0x0004e80008000200 */
[----:B------:R2:W4:Y:S04]  /*7dc0*/  @P0 LDSM.16.M88.4 R48, [R3+0x400] ;  /* 0x000400000330083b */ /* 0x0005280000000200 */
[----:B------:R2:W1:Y:S04]  /*7dd0*/  @P0 LDSM.16.M88.4 R40, [R91+0x400] ;  /* 0x000400005b28083b */ /* 0x0004680000000200 */
[----:B------:R2:W1:Y:S02]  /*7de0*/  @P0 LDSM.16.M88.4 R44, [R0+0x400] ;  /* 0x00040000002c083b */ /* 0x0004640000000200 */
.L_x_126:
[----:B------:R-:W-:Y:S05]  /*7df0*/  BSYNC B1 ;  /* 0x0000000000017941 */ /* 0x000fea0003800000 */
.L_x_125:
        /* <DEDUP_REMOVED lines=21> */
.L_x_130:
[----:B------:R-:W-:Y:S01]  /*7f50*/  ISETP.NE.AND P0, PT, R77, RZ, PT ;  /* 0x000000ff4d00720c */ /* 0x000fe20003f05270 */
[----:B------:R-:W-:Y:S05]  /*7f60*/  WARPSYNC.ALL ;  /* 0x0000000000007948 */ /* 0x000fea0003800000 */
[----:B------:R-:W-:Y:S01]  /*7f70*/  R2UR UR4, R34 ;  /* 0x00000000220472ca */ /* 0x000fe200000e0000 */
[----:B------:R-:W-:Y:S01]  /*7f80*/  BSSY.RECONVERGENT B0, `(.L_x_131) ;  /* 0x000005c000007945 */ /* 0x000fe20003800200 */
[----:B------:R-:W-:Y:S02]  /*7f90*/  R2UR UR5, R84 ;  /* 0x00000000540572ca */ /* 0x000fe400000e0000 */
[----:B---3--:R-:W-:Y:S02]  /*7fa0*/  LOP3.LUT R0, R52, 0xffffe000, RZ, 0xc0, !PT ;  /* 0xffffe00034007812 */ /* 0x008fe400078ec0ff */
[----:B------:R-:W-:Y:S02]  /*7fb0*/  LOP3.LUT R2, R53, 0xffffe000, RZ, 0xc0, !PT ;  /* 0xffffe00035027812 */ /* 0x000fe400078ec0ff */
[----:B------:R-:W-:Y:S02]  /*7fc0*/  LOP3.LUT R3, R54, 0xffffe000, RZ, 0xc0, !PT ;  /* 0xffffe00036037812 */ /* 0x000fe400078ec0ff */
[----:B------:R-:W-:Y:S02]  /*7fd0*/  LOP3.LUT R20, R55, 0xffffe000, RZ, 0xc0, !PT ;  /* 0xffffe00037147812 */ /* 0x000fe400078ec0ff */
[----:B----4-:R-:W-:Y:S01]  /*7fe0*/  LOP3.LUT R21, R48, 0xffffe000, RZ, 0xc0, !PT ;  /* 0xffffe00030157812 */ /* 0x010fe200078ec0ff */
[----:B-1----:R-:W1:Y:S01]  /*7ff0*/  LDTM.16dp128bit.x8 R4, tmem[UR4+0x60] ;  /* 0x00006004000479ee */ /* 0x002e620008180000 */
[----:B------:R-:W-:Y:S01]  /*8000*/  LOP3.LUT R34, R49, 0xffffe000, RZ, 0xc0, !PT ;  /* 0xffffe00031227812 */ /* 0x000fe200078ec0ff */
[----:B------:R-:W-:Y:S01]  /*8010*/  UIADD3 UR5, UPT, UPT, UR5, 0x110, URZ ;  /* 0x0000011005057890 */ /* 0x000fe2000fffe0ff */
[----:B------:R-:W-:Y:S01]  /*8020*/  LOP3.LUT R36, R50, 0xffffe000, RZ, 0xc0, !PT ;  /* 0xffffe00032247812 */ /* 0x000fe200078ec0ff */
[----:B------:R-:W-:Y:S01]  /*8030*/  NOP ;  /* 0x0000000000007918 */ /* 0x000fe20000000000 */
[----:B------:R-:W-:Y:S01]  /*8040*/  LOP3.LUT R37, R51, 0xffffe000, RZ, 0xc0, !PT ;  /* 0xffffe00033257812 */ /* 0x000fe200078ec0ff */
[----:B------:R-:W-:Y:S01]  /*8050*/  UPRMT UR5, UR37, 0x654, UR5 ;  /* 0x0000065425057896 */ /* 0x000fe20008000005 */
[----:B------:R-:W-:Y:S02]  /*8060*/  LOP3.LUT R38, R40, 0xffffe000, RZ, 0xc0, !PT ;  /* 0xffffe00028267812 */ /* 0x000fe400078ec0ff */
[----:B------:R-:W-:Y:S02]  /*8070*/  LOP3.LUT R39, R41, 0xffffe000, RZ, 0xc0, !PT ;  /* 0xffffe00029277812 */ /* 0x000fe400078ec0ff */
[----:B------:R-:W-:Y:S02]  /*8080*/  LOP3.LUT R40, R42, 0xffffe000, RZ, 0xc0, !PT ;  /* 0xffffe0002a287812 */ /* 0x000fe400078ec0ff */
[----:B------:R-:W-:Y:S02]  /*8090*/  LOP3.LUT R41, R43, 0xffffe000, RZ, 0xc0, !PT ;  /* 0xffffe0002b297812 */ /* 0x000fe400078ec0ff */
[----:B------:R-:W-:Y:S01]  /*80a0*/  LOP3.LUT R42, R44, 0xffffe000, RZ, 0xc0, !PT ;  /* 0xffffe0002c2a7812 */ /* 0x000fe200078ec0ff */
[----:B-1----:R-:W-:Y:S01]  /*80b0*/  SYNCS.ARRIVE.TRANS64.RED.A1T0 RZ, [UR5], RZ ;  /* 0x000000ffffff79a7 */ /* 0x002fe20008100405 */
[----:B------:R-:W-:Y:S02]  /*80c0*/  LOP3.LUT R43, R45, 0xffffe000, RZ, 0xc0, !PT ;  /* 0xffffe0002d2b7812 */ /* 0x000fe400078ec0ff */
[----:B------:R-:W-:Y:S02]  /*80d0*/  LOP3.LUT R44, R46, 0xffffe000, RZ, 0xc0, !PT ;  /* 0xffffe0002e2c7812 */ /* 0x000fe400078ec0ff */
[----:B------:R-:W-:Y:S01]  /*80e0*/  LOP3.LUT R45, R47, 0xffffe000, RZ, 0xc0, !PT ;  /* 0xffffe0002f2d7812 */ /* 0x000fe200078ec0ff */
[C---:B------:R-:W-:Y:S01]  /*80f0*/  FMUL R4, R33.reuse, R4 ;  /* 0x0000000421047220 */ /* 0x040fe20000400000 */
[C---:B------:R-:W-:Y:S01]  /*8100*/  FMUL R5, R33.reuse, R5 ;  /* 0x0000000521057220 */ /* 0x040fe20000400000 */
[C---:B------:R-:W-:Y:S01]  /*8110*/  FMUL R6, R33.reuse, R6 ;  /* 0x0000000621067220 */ /* 0x040fe20000400000 */
[----:B------:R-:W-:Y:S01]  /*8120*/  FMUL R7, R33, R7 ;  /* 0x0000000721077220 */ /* 0x000fe20000400000 */
[----:B------:R-:W-:Y:S01]  /*8130*/  FFMA R4, R35, R0, R4 ;  /* 0x0000000023047223 */ /* 0x000fe20000000004 */
[----:B------:R-:W-:Y:S01]  /*8140*/  FMUL R8, R33, R8 ;  /* 0x0000000821087220 */ /* 0x000fe20000400000 */
[----:B------:R-:W-:Y:S01]  /*8150*/  FFMA R5, R35, R2, R5 ;  /* 0x0000000223057223 */ /* 0x000fe20000000005 */
[----:B------:R-:W-:Y:S01]  /*8160*/  FMUL R9, R33, R9 ;  /* 0x0000000921097220 */ /* 0x000fe20000400000 */
[----:B------:R-:W-:Y:S01]  /*8170*/  FFMA R6, R35, R3, R6 ;  /* 0x0000000323067223 */ /* 0x000fe20000000006 */
[----:B------:R-:W-:Y:S01]  /*8180*/  F2FP.TF32.F32.PACK_B R4, R4 ;  /* 0x00000004ff04723e */ /* 0x000fe200024050ff */
[----:B------:R-:W-:Y:S01]  /*8190*/  FMUL R10, R33, R10 ;  /* 0x0000000a210a7220 */ /* 0x000fe20000400000 */
[----:B------:R-:W-:Y:S01]  /*81a0*/  F2FP.TF32.F32.PACK_B R5, R5 ;  /* 0x00000005ff05723e */ /* 0x000fe200024050ff */
[----:B------:R-:W-:Y:S01]  /*81b0*/  FFMA R7, R35, R20, R7 ;  /* 0x0000001423077223 */ /* 0x000fe20000000007 */
[----:B------:R-:W-:Y:S01]  /*81c0*/  FMUL R11, R33, R11 ;  /* 0x0000000b210b7220 */ /* 0x000fe20000400000 */
        /* <DEDUP_REMOVED lines=8> */
[----:B------:R-:W-:Y:S01]  /*8250*/  F2FP.TF32.F32.PACK_B R6, R6 ;  /* 0x00000006ff06723e */ /* 0x000fe200024050ff */
[----:B------:R-:W-:Y:S01]  /*8260*/  FFMA R12, R35, R38, R12 ;  /* 0x00000026230c7223 */ /* 0x000fe2000000000c */
[----:B------:R-:W-:Y:S01]  /*8270*/  F2FP.TF32.F32.PACK_B R7, R7 ;  /* 0x00000007ff07723e */ /* 0x000fe200024050ff */
[----:B------:R-:W-:Y:S01]  /*8280*/  FMUL R16, R33, R16 ;  /* 0x0000001021107220 */ /* 0x000fe20000400000 */
[----:B------:R-:W-:Y:S01]  /*8290*/  FFMA R13, R35, R39, R13 ;  /* 0x00000027230d7223 */ /* 0x000fe2000000000d */
[----:B------:R-:W-:Y:S01]  /*82a0*/  FMUL R17, R33, R17 ;  /* 0x0000001121117220 */ /* 0x000fe20000400000 */
[----:B------:R-:W-:Y:S01]  /*82b0*/  FFMA R14, R35, R40, R14 ;  /* 0x00000028230e7223 */ /* 0x000fe2000000000e */
[----:B------:R1:W-:Y:S01]  /*82c0*/  STSM.16.M88.4 [R83+0x6400], R4 ;  /* 0x0064000453007844 */ /* 0x0003e20000000200 */
[----:B------:R-:W-:Y:S01]  /*82d0*/  FMUL R18, R33, R18 ;  /* 0x0000001221127220 */ /* 0x000fe20000400000 */
[----:B------:R-:W-:Y:S01]  /*82e0*/  FFMA R15, R35, R41, R15 ;  /* 0x00000029230f7223 */ /* 0x000fe2000000000f */
[----:B------:R-:W-:Y:S01]  /*82f0*/  FMUL R19, R33, R19 ;  /* 0x0000001321137220 */ /* 0x000fe20000400000 */
[----:B------:R-:W-:Y:S01]  /*8300*/  F2FP.TF32.F32.PACK_B R8, R8 ;  /* 0x00000008ff08723e */ /* 0x000fe200024050ff */
[C---:B------:R-:W-:Y:S01]  /*8310*/  FFMA R16, R35.reuse, R42, R16 ;  /* 0x0000002a23107223 */ /* 0x040fe20000000010 */
[----:B------:R-:W-:Y:S01]  /*8320*/  F2FP.TF32.F32.PACK_B R9, R9 ;  /* 0x00000009ff09723e */ /* 0x000fe200024050ff */
[C---:B------:R-:W-:Y:S01]  /*8330*/  FFMA R17, R35.reuse, R43, R17 ;  /* 0x0000002b23117223 */ /* 0x040fe20000000011 */
[----:B------:R-:W-:Y:S01]  /*8340*/  F2FP.TF32.F32.PACK_B R10, R10 ;  /* 0x0000000aff0a723e */ /* 0x000fe200024050ff */
[C---:B------:R-:W-:Y:S01]  /*8350*/  FFMA R18, R35.reuse, R44, R18 ;  /* 0x0000002c23127223 */ /* 0x040fe20000000012 */
[----:B------:R-:W-:Y:S01]  /*8360*/  F2FP.TF32.F32.PACK_B R11, R11 ;  /* 0x0000000bff0b723e */ /* 0x000fe200024050ff */
[----:B------:R-:W-:Y:S01]  /*8370*/  FFMA R19, R35, R45, R19 ;  /* 0x0000002d23137223 */ /* 0x000fe20000000013 */
[----:B------:R-:W-:Y:S02]  /*8380*/  F2FP.TF32.F32.PACK_B R12, R12 ;  /* 0x0000000cff0c723e */ /* 0x000fe400024050ff */
[----:B------:R-:W-:Y:S01]  /*8390*/  F2FP.TF32.F32.PACK_B R13, R13 ;  /* 0x0000000dff0d723e */ /* 0x000fe200024050ff */
[----:B------:R1:W-:Y:S01]  /*83a0*/  STSM.16.M88.4 [R82+0x6400], R8 ;  /* 0x0064000852007844 */ /* 0x0003e20000000200 */
[----:B------:R-:W-:Y:S02]  /*83b0*/  F2FP.TF32.F32.PACK_B R14, R14 ;  /* 0x0000000eff0e723e */ /* 0x000fe400024050ff */
[----:B------:R-:W-:Y:S02]  /*83c0*/  F2FP.TF32.F32.PACK_B R15, R15 ;  /* 0x0000000fff0f723e */ /* 0x000fe400024050ff */
[----:B------:R-:W-:Y:S02]  /*83d0*/  F2FP.TF32.F32.PACK_B R16, R16 ;  /* 0x00000010ff10723e */ /* 0x000fe400024050ff */
[----:B------:R-:W-:Y:S01]  /*83e0*/  F2FP.TF32.F32.PACK_B R17, R17 ;  /* 0x00000011ff11723e */ /* 0x000fe200024050ff */
[----:B------:R1:W-:Y:S01]  /*83f0*/  STSM.16.M88.4 [R85+0x6000], R12 ;  /* 0x0060000c55007844 */ /* 0x0003e20000000200 */
[----:B------:R-:W-:Y:S02]  /*8400*/  F2FP.TF32.F32.PACK_B R18, R18 ;  /* 0x00000012ff12723e */ /* 0x000fe400024050ff */
[----:B------:R-:W-:Y:S05]  /*8410*/  F2FP.TF32.F32.PACK_B R19, R19 ;  /* 0x00000013ff13723e */ /* 0x000fea00024050ff */
        /* <DEDUP_REMOVED lines=18> */
.L_x_132:
[----:B------:R-:W-:Y:S05]  /*8540*/  BSYNC.RECONVERGENT B0 ;  /* 0x0000000000007941 */ /* 0x000fea0003800200 */
.L_x_131:
[----:B------:R-:W-:Y:S01]  /*8550*/  BAR.SYNC.DEFER_BLOCKING 0x1, 0x80 ;  /* 0x0042000000007b1d */ /* 0x000fe20000010000 */
[----:B------:R-:W-:Y:S01]  /*8560*/  UISETP.NE.AND UP0, UPT, UR48, -0x4, UPT ;  /* 0xfffffffc3000788c */ /* 0x000fe2000bf05270 */
[----:B------:R-:W-:Y:S08]  /*8570*/  IADD3 R31, PT, PT, R31, 0x1, RZ ;  /* 0x000000011f1f7810 */ /* 0x000ff00007ffe0ff */
[----:B------:R-:W-:Y:S05]  /*8580*/  BRA.U !UP0, `(.L_x_133) ;  /* 0x0000000108287547 */ /* 0x000fea000b800000 */
[----:B------:R-:W-:Y:S01]  /*8590*/  ISETP.NE.AND P0, PT, R81, RZ, PT ;  /* 0x000000ff5100720c */ /* 0x000fe20003f05270 */
[----:B------:R-:W-:Y:S01]  /*85a0*/  IMAD.U32 R2, RZ, RZ, UR50 ;  /* 0x00000032ff027e24 */ /* 0x000fe2000f8e00ff */
[----:B------:R-:W-:Y:S01]  /*85b0*/  UIADD3 UR50, UPT, UPT, UR50, 0x1, URZ ;  /* 0x0000000132327890 */ /* 0x000fe2000fffe0ff */
[----:B------:R-:W-:Y:S03]  /*85c0*/  IMAD.U32 R0, RZ, RZ, UR37 ;  /* 0x00000025ff007e24 */ /* 0x000fe6000f8e00ff */
[----:B------:R-:W-:Y:S04]  /*85d0*/  UISETP.NE.AND UP0, UPT, UR50, 0x4, UPT ;  /* 0x000000043200788c */ /* 0x000fe8000bf05270 */
[----:B------:R-:W-:Y:S03]  /*85e0*/  USEL UR50, UR50, URZ, UP0 ;  /* 0x000000ff32327287 */ /* 0x000fe60008000000 */
[----:B------:R-:W-:Y:S05]  /*85f0*/  @P0 LEA R2, R2, UR36, 0x3 ;  /* 0x0000002402020c11 */ /* 0x000fea000f8e18ff */
[----:B------:R-:W-:Y:S05]  /*8600*/  @P0 VIADD R2, R2, 0xa0 ;  /* 0x000000a002020836 */ /* 0x000fea0000000000 */
[----:B------:R-:W-:Y:S04]  /*8610*/  @P0 PRMT R0, R0, 0x654, R2 ;  /* 0x0000065400000816 */ /* 0x000fe80000000002 */
[----:B------:R2:W-:Y:S03]  /*8620*/  @P0 SYNCS.ARRIVE.TRANS64.RED.A1T0 RZ, [R0+URZ], RZ ;  /* 0x000000ff00ff09a7 */ /* 0x0005e600081004ff */
.L_x_133:
[----:B------:R-:W-:Y:S01]  /*8630*/  ISETP.NE.AND P2, PT, R78, RZ, PT ;  /* 0x000000ff4e00720c */ /* 0x000fe20003f45270 */
[----:B------:R-:W-:Y:S01]  /*8640*/  UIADD3 UR48, UPT, UPT, UR48, 0x4, URZ ;  /* 0x0000000430307890 */ /* 0x000fe2000fffe0ff */
[----:B------:R-:W-:Y:S01]  /*8650*/  ISETP.NE.AND P0, PT, R80, 0x2, PT ;  /* 0x000000025000780c */ /* 0x000fe20003f05270 */
[----:B-1----:R-:W-:Y:S01]  /*8660*/  IMAD.IADD R14, R29, 0x1, R62 ;  /* 0x000000011d0e7824 */ /* 0x002fe200078e023e */
[----:B------:R-:W-:Y:S01]  /*8670*/  ISETP.NE.AND P1, PT, R31, 0x4, PT ;  /* 0x000000041f00780c */ /* 0x000fe20003f25270 */
[----:B------:R-:W-:Y:S01]  /*8680*/  IMAD.IADD R15, R30, 0x1, R63 ;  /* 0x000000011e0f7824 */ /* 0x000fe200078e023f */
[----:B------:R-:W-:Y:S02]  /*8690*/  SEL R2, RZ, 0x1, P0 ;  /* 0x00000001ff027807 */ /* 0x000fe40000000000 */
[----:B--2---:R-:W-:Y:S02]  /*86a0*/  SEL R0, RZ, 0x1, P1 ;  /* 0x00000001ff007807 */ /* 0x004fe40000800000 */
[----:B------:R-:W-:Y:S02]  /*86b0*/  LOP3.LUT R72, R72, R2, RZ, 0x3c, !PT ;  /* 0x0000000248487212 */ /* 0x000fe400078e3cff */
[----:B------:R-:W-:Y:S02]  /*86c0*/  LOP3.LUT R73, R73, R0, RZ, 0x3c, !PT ;  /* 0x0000000049497212 */ /* 0x000fe400078e3cff */
[----:B------:R-:W-:Y:S02]  /*86d0*/  @P2 R2UR UR52, R71 ;  /* 0x00000000473422ca */ /* 0x000fe400000e0000 */
[----:B------:R-:W-:Y:S02]  /*86e0*/  SEL R80, R80, RZ, P0 ;  /* 0x000000ff50507207 */ /* 0x000fe40000000000 */
[----:B------:R-:W-:Y:S01]  /*86f0*/  SEL R31, R31, RZ, P1 ;  /* 0x000000ff1f1f7207 */ /* 0x000fe20000800000 */
[----:B------:R-:W-:Y:S10]  /*8700*/  @P2 BRA `(.L_x_134) ;  /* 0xffffffcc00082947 */ /* 0x000ff4000383ffff */
[----:B------:R-:W-:-:S09]  /*8710*/  UISETP.NE.AND UP0, UPT, UR49, URZ, UPT ;  /* 0x000000ff3100728c */ /* 0x000fd2000bf05270 */
[----:B------:R-:W-:Y:S05]  /*8720*/  BRA.U !UP0, `(.L_x_135) ;  /* 0x0000000108487547 */ /* 0x000fea000b800000 */
[----:B------:R-:W1:Y:S02]  /*8730*/  LDCU.64 UR4, c[0x0][0x890] ;  /* 0x00011200ff0477ac */ /* 0x000e640008000a00 */
[----:B-1----:R-:W-:-:S04]  /*8740*/  UISETP.NE.U32.AND UP0, UPT, UR4, URZ, UPT ;  /* 0x000000ff0400728c */ /* 0x002fc8000bf05070 */
[----:B------:R-:W-:-:S09]  /*8750*/  UISETP.NE.AND.EX UP0, UPT, UR5, URZ, UPT, UP0 ;  /* 0x000000ff0500728c */ /* 0x000fd2000bf05300 */
[----:B------:R-:W-:Y:S05]  /*8760*/  BRA.U UP0, `(.L_x_136) ;  /* 0x00000001000c7547 */ /* 0x000fea000b800000 */
[----:B------:R-:W-:-:S13]  /*8770*/  FSETP.NEU.AND P0, PT, R35, RZ, PT ;  /* 0x000000ff2300720b */ /* 0x000fda0003f0d000 */
[----:B------:R-:W-:Y:S05]  /*8780*/  @!P0 EXIT ;  /* 0x000000000000894d */ /* 0x000fea0003800000 */
[----:B------:R-:W-:Y:S05]  /*8790*/  BRA `(.L_x_135) ;  /* 0x00000000002c7947 */ /* 0x000fea0003800000 */
.L_x_136:
[----:B------:R-:W-:Y:S01]  /*87a0*/  ISETP.NE.AND P0, PT, R79, RZ, PT ;  /* 0x000000ff4f00720c */ /* 0x000fe20003f05270 */
[----:B------:R-:W-:-:S12]  /*87b0*/  BSSY.RECONVERGENT B0, `(.L_x_135) ;  /* 0x0000009000007945 */ /* 0x000fd80003800200 */
[----:B------:R-:W-:Y:S05]  /*87c0*/  @P0 BRA `(.L_x_137) ;  /* 0x0000000000140947 */ /* 0x000fea0003800000 */
[----:B------:R-:W1:Y:S02]  /*87d0*/  LDCU.64 UR4, c[0x0][0x888] ;  /* 0x00011100ff0477ac */ /* 0x000e640008000a00 */
[----:B-1----:R-:W-:-:S04]  /*87e0*/  ISETP.NE.U32.AND P0, PT, RZ, UR4, PT ;  /* 0x00000004ff007c0c */ /* 0x002fc8000bf05070 */
[----:B------:R-:W-:-:S13]  /*87f0*/  ISETP.NE.AND.EX P0, PT, RZ, UR5, PT, P0 ;  /* 0x00000005ff007c0c */ /* 0x000fda000bf05300 */
[----:B------:R-:W-:Y:S05]  /*8800*/  @!P0 EXIT ;  /* 0x000000000000894d */ /* 0x000fea0003800000 */
[----:B------:R-:W-:Y:S05]  /*8810*/  BRA `(.L_x_138) ;  /* 0x0000000000087947 */ /* 0x000fea0003800000 */
.L_x_137:
[----:B------:R-:W-:-:S13]  /*8820*/  FSETP.NEU.AND P0, PT, R35, RZ, PT ;  /* 0x000000ff2300720b */ /* 0x000fda0003f0d000 */
[----:B------:R-:W-:Y:S05]  /*8830*/  @!P0 EXIT ;  /* 0x000000000000894d */ /* 0x000fea0003800000 */
.L_x_138:
[----:B------:R-:W-:Y:S05]  /*8840*/  BSYNC.RECONVERGENT B0 ;  /* 0x0000000000007941 */ /* 0x000fea0003800200 */
.L_x_135:
[----:B------:R-:W-:Y:S01]  /*8850*/  ULEA UR4, UR50, UR36, 0x3 ;  /* 0x0000002432047291 */ /* 0x000fe2000f8e18ff */
[----:B------:R-:W-:-:S04]  /*8860*/  DEPBAR.LE SB0, 0x0 ;  /* 0x000080000000791a */ /* 0x000fc80000000000 */
[----:B------:R-:W-:-:S04]  /*8870*/  UIADD3 UR4, UPT, UPT, UR4, 0xa0, URZ ;  /* 0x000000a004047890 */ /* 0x000fc8000fffe0ff */
[----:B------:R-:W-:-:S09]  /*8880*/  UPRMT UR4, UR37, 0x654, UR4 ;  /* 0x0000065425047896 */ /* 0x000fd20008000004 */
[----:B------:R-:W-:Y:S01]  /*8890*/  SYNCS.ARRIVE.TRANS64.RED.A1T0 RZ, [UR4], RZ ;  /* 0x000000ffffff79a7 */ /* 0x000fe20008100404 */
[----:B------:R-:W-:Y:S05]  /*88a0*/  EXIT ;  /* 0x000000000000794d */ /* 0x000fea0003800000 */
.L_x_19:
[----:B--2---:R2:W1:Y:S02]  /*88b0*/  SYNCS.PHASECHK.TRANS64.TRYWAIT P0, [R2+URZ+0x140], R3 ;  /* 0x00014003020075a7 */ /* 0x00446400080011ff */
[----:B-1----:R-:W-:Y:S05]  /*88c0*/  @!P0 NANOSLEEP.SYNCS 0x989680 ;  /* 0x009896800000895d */ /* 0x002fea0003900000 */
[----:B------:R-:W1:Y:S02]  /*88d0*/  @!P0 SYNCS.PHASECHK.TRANS64 P0, [R2+URZ+0x140], R3 ;  /* 0x00014003020085a7 */ /* 0x000e6400080010ff */
[----:B-1----:R-:W-:Y:S05]  /*88e0*/  @!P0 BRA `(.L_x_19) ;  /* 0xfffffffc00f08947 */ /* 0x002fea000383ffff */
[----:B------:R-:W-:Y:S05]  /*88f0*/  BRA `(.L_x_139) ;  /* 0xffffff8c00587947 */ /* 0x000fea000383ffff */
.L_x_22:
[----:B-1----:R-:W-:-:S07]  /*8900*/  MOV R2, UR49 ;  /* 0x0000003100027c02 */ /* 0x002fce0008000f00 */
.L_x_140:
[----:B-1----:R1:W2:Y:S02]  /*8910*/  SYNCS.PHASECHK.TRANS64.TRYWAIT P0, [R2+URZ+0x40], R4 ;  /* 0x00004004020075a7 */ /* 0x0022a400080011ff */
[----:B--2---:R-:W-:Y:S05]  /*8920*/  @!P0 NANOSLEEP.SYNCS 0x989680 ;  /* 0x009896800000895d */ /* 0x004fea0003900000 */
[----:B------:R-:W2:Y:S02]  /*8930*/  @!P0 SYNCS.PHASECHK.TRANS64 P0, [R2+URZ+0x40], R4 ;  /* 0x00004004020085a7 */ /* 0x000ea400080010ff */
[----:B--2---:R-:W-:Y:S05]  /*8940*/  @!P0 BRA `(.L_x_140) ;  /* 0xfffffffc00f08947 */ /* 0x004fea000383ffff */
[----:B------:R-:W-:Y:S05]  /*8950*/  BRA `(.L_x_21) ;  /* 0xffffff8c00b87947 */ /* 0x000fea000383ffff */
.L_x_30:
[----:B------:R-:W-:-:S07]  /*8960*/  MOV R2, UR49 ;  /* 0x0000003100027c02 */ /* 0x000fce0008000f00 */
.L_x_141:
[----:B-1----:R1:W2:Y:S02]  /*8970*/  SYNCS.PHASECHK.TRANS64.TRYWAIT P0, [R2+URZ+0x40], R4 ;  /* 0x00004004020075a7 */ /* 0x0022a400080011ff */
[----:B--2---:R-:W-:Y:S05]  /*8980*/  @!P0 NANOSLEEP.SYNCS 0x989680 ;  /* 0x009896800000895d */ /* 0x004fea0003900000 */
[----:B------:R-:W2:Y:S02]  /*8990*/  @!P0 SYNCS.PHASECHK.TRANS64 P0, [R2+URZ+0x40], R4 ;  /* 0x00004004020085a7 */ /* 0x000ea400080010ff */
[----:B--2---:R-:W-:Y:S05]  /*89a0*/  @!P0 BRA `(.L_x_141) ;  /* 0xfffffffc00f08947 */ /* 0x004fea000383ffff */
[----:B------:R-:W-:Y:S05]  /*89b0*/  BRA `(.L_x_29) ;  /* 0xffffff9000d47947 */ /* 0x000fea000383ffff */
.L_x_36:
[----:B-1----:R1:W2:Y:S02]  /*89c0*/  SYNCS.PHASECHK.TRANS64.TRYWAIT P0, [R2+URZ+0xd0], R3 ;  /* 0x0000d003020075a7 */ /* 0x0022a400080011ff */
[----:B--2---:R-:W-:Y:S05]  /*89d0*/  @!P0 NANOSLEEP.SYNCS 0x989680 ;  /* 0x009896800000895d */ /* 0x004fea0003900000 */
[----:B------:R-:W2:Y:S02]  /*89e0*/  @!P0 SYNCS.PHASECHK.TRANS64 P0, [R2+URZ+0xd0], R3 ;  /* 0x0000d003020085a7 */ /* 0x000ea400080010ff */
[----:B--2---:R-:W-:Y:S05]  /*89f0*/  @!P0 BRA `(.L_x_36) ;  /* 0xfffffffc00f08947 */ /* 0x004fea000383ffff */
[----:B------:R-:W-:Y:S05]  /*8a00*/  BRA `(.L_x_142) ;  /* 0xffffff9400c07947 */ /* 0x000fea000383ffff */
.L_x_40:
[----:B----4-:R-:W-:-:S07]  /*8a10*/  MOV R0, UR5 ;  /* 0x0000000500007c02 */ /* 0x010fce0008000f00 */
.L_x_143:
[----:B-1----:R1:W2:Y:S02]  /*8a20*/  SYNCS.PHASECHK.TRANS64.TRYWAIT P0, [R0+URZ], R2 ;  /* 0x00000002000075a7 */ /* 0x0022a400080011ff */
[----:B--2---:R-:W-:Y:S05]  /*8a30*/  @!P0 NANOSLEEP.SYNCS 0x989680 ;  /* 0x009896800000895d */ /* 0x004fea0003900000 */
[----:B------:R-:W2:Y:S02]  /*8a40*/  @!P0 SYNCS.PHASECHK.TRANS64 P0, [R0+URZ], R2 ;  /* 0x00000002000085a7 */ /* 0x000ea400080010ff */
[----:B--2---:R-:W-:Y:S05]  /*8a50*/  @!P0 BRA `(.L_x_143) ;  /* 0xfffffffc00f08947 */ /* 0x004fea000383ffff */
[----:B------:R-:W-:Y:S05]  /*8a60*/  BRA `(.L_x_144) ;  /* 0xffffff9c00307947 */ /* 0x000fea000383ffff */
.L_x_41:
[----:B----4-:R-:W-:-:S07]  /*8a70*/  MOV R0, UR5 ;  /* 0x0000000500007c02 */ /* 0x010fce0008000f00 */
.L_x_145:
[----:B-1----:R1:W2:Y:S02]  /*8a80*/  SYNCS.PHASECHK.TRANS64.TRYWAIT P0, [R0+URZ], R3 ;  /* 0x00000003000075a7 */ /* 0x0022a400080011ff */
[----:B--2---:R-:W-:Y:S05]  /*8a90*/  @!P0 NANOSLEEP.SYNCS 0x989680 ;  /* 0x009896800000895d */ /* 0x004fea0003900000 */
[----:B------:R-:W2:Y:S02]  /*8aa0*/  @!P0 SYNCS.PHASECHK.TRANS64 P0, [R0+URZ], R3 ;  /* 0x00000003000085a7 */ /* 0x000ea400080010ff */
[----:B--2---:R-:W-:Y:S05]  /*8ab0*/  @!P0 BRA `(.L_x_145) ;  /* 0xfffffffc00f08947 */ /* 0x004fea000383ffff */
[----:B------:R-:W-:Y:S05]  /*8ac0*/  BRA `(.L_x_146) ;  /* 0xffffff9c003c7947 */ /* 0x000fea000383ffff */
.L_x_42:
[----:B----4-:R-:W-:-:S07]  /*8ad0*/  MOV R0, UR5 ;  /* 0x0000000500007c02 */ /* 0x010fce0008000f00 */
.L_x_147:
[----:B-1----:R1:W2:Y:S02]  /*8ae0*/  SYNCS.PHASECHK.TRANS64.TRYWAIT P0, [R0+URZ], R3 ;  /* 0x00000003000075a7 */ /* 0x0022a400080011ff */
[----:B--2---:R-:W-:Y:S05]  /*8af0*/  @!P0 NANOSLEEP.SYNCS 0x989680 ;  /* 0x009896800000895d */ /* 0x004fea0003900000 */
[----:B------:R-:W2:Y:S02]  /*8b00*/  @!P0 SYNCS.PHASECHK.TRANS64 P0, [R0+URZ], R3 ;  /* 0x00000003000085a7 */ /* 0x000ea400080010ff */
[----:B--2---:R-:W-:Y:S05]  /*8b10*/  @!P0 BRA `(.L_x_147) ;  /* 0xfffffffc00f08947 */ /* 0x004fea000383ffff */
[----:B------:R-:W-:Y:S05]  /*8b20*/  BRA `(.L_x_148) ;  /* 0xffffff9c00487947 */ /* 0x000fea000383ffff */
.L_x_43:
[----:B----4-:R-:W-:-:S07]  /*8b30*/  MOV R0, UR5 ;  /* 0x0000000500007c02 */ /* 0x010fce0008000f00 */
.L_x_149:
[----:B-1----:R1:W2:Y:S02]  /*8b40*/  SYNCS.PHASECHK.TRANS64.TRYWAIT P0, [R0+URZ], R3 ;  /* 0x00000003000075a7 */ /* 0x0022a400080011ff */
[----:B--2---:R-:W-:Y:S05]  /*8b50*/  @!P0 NANOSLEEP.SYNCS 0x989680 ;  /* 0x009896800000895d */ /* 0x004fea0003900000 */
[----:B------:R-:W2:Y:S02]  /*8b60*/  @!P0 SYNCS.PHASECHK.TRANS64 P0, [R0+URZ], R3 ;  /* 0x00000003000085a7 */ /* 0x000ea400080010ff */
[----:B--2---:R-:W-:Y:S05]  /*8b70*/  @!P0 BRA `(.L_x_149) ;  /* 0xfffffffc00f08947 */ /* 0x004fea000383ffff */
[----:B------:R-:W-:Y:S05]  /*8b80*/  BRA `(.L_x_150) ;  /* 0xffffff9c00547947 */ /* 0x000fea000383ffff */
.L_x_44:
[----:B----4-:R-:W-:-:S07]  /*8b90*/  MOV R0, UR5 ;  /* 0x0000000500007c02 */ /* 0x010fce0008000f00 */
.L_x_151:
[----:B-1----:R1:W2:Y:S02]  /*8ba0*/  SYNCS.PHASECHK.TRANS64.TRYWAIT P0, [R0+URZ], R3 ;  /* 0x00000003000075a7 */ /* 0x0022a400080011ff */
[----:B--2---:R-:W-:Y:S05]  /*8bb0*/  @!P0 NANOSLEEP.SYNCS 0x989680 ;  /* 0x009896800000895d */ /* 0x004fea0003900000 */
[----:B------:R-:W2:Y:S02]  /*8bc0*/  @!P0 SYNCS.PHASECHK.TRANS64 P0, [R0+URZ], R3 ;  /* 0x00000003000085a7 */ /* 0x000ea400080010ff */
[----:B--2---:R-:W-:Y:S05]  /*8bd0*/  @!P0 BRA `(.L_x_151) ;  /* 0xfffffffc00f08947 */ /* 0x004fea000383ffff */
[----:B------:R-:W-:Y:S05]  /*8be0*/  BRA `(.L_x_152) ;  /* 0xffffff9c00607947 */ /* 0x000fea000383ffff */
.L_x_45:
[----:B----4-:R-:W-:-:S07]  /*8bf0*/  MOV R0, UR5 ;  /* 0x0000000500007c02 */ /* 0x010fce0008000f00 */
.L_x_153:
[----:B-1----:R1:W2:Y:S02]  /*8c00*/  SYNCS.PHASECHK.TRANS64.TRYWAIT P0, [R0+URZ], R3 ;  /* 0x00000003000075a7 */ /* 0x0022a400080011ff */
[----:B--2---:R-:W-:Y:S05]  /*8c10*/  @!P0 NANOSLEEP.SYNCS 0x989680 ;  /* 0x009896800000895d */ /* 0x004fea0003900000 */
[----:B------:R-:W2:Y:S02]  /*8c20*/  @!P0 SYNCS.PHASECHK.TRANS64 P0, [R0+URZ], R3 ;  /* 0x00000003000085a7 */ /* 0x000ea400080010ff */
[----:B--2---:R-:W-:Y:S05]  /*8c30*/  @!P0 BRA `(.L_x_153) ;  /* 0xfffffffc00f08947 */ /* 0x004fea000383ffff */
[----:B------:R-:W-:Y:S05]  /*8c40*/  BRA `(.L_x_154) ;  /* 0xffffff9c006c7947 */ /* 0x000fea000383ffff */
.L_x_46:
[----:B----4-:R-:W-:-:S07]  /*8c50*/  MOV R0, UR5 ;  /* 0x0000000500007c02 */ /* 0x010fce0008000f00 */
.L_x_155:
[----:B-1----:R1:W2:Y:S02]  /*8c60*/  SYNCS.PHASECHK.TRANS64.TRYWAIT P0, [R0+URZ], R3 ;  /* 0x00000003000075a7 */ /* 0x0022a400080011ff */
[----:B--2---:R-:W-:Y:S05]  /*8c70*/  @!P0 NANOSLEEP.SYNCS 0x989680 ;  /* 0x009896800000895d */ /* 0x004fea0003900000 */
[----:B------:R-:W2:Y:S02]  /*8c80*/  @!P0 SYNCS.PHASECHK.TRANS64 P0, [R0+URZ], R3 ;  /* 0x00000003000085a7 */ /* 0x000ea400080010ff */
[----:B--2---:R-:W-:Y:S05]  /*8c90*/  @!P0 BRA `(.L_x_155) ;  /* 0xfffffffc00f08947 */ /* 0x004fea000383ffff */
[----:B------:R-:W-:Y:S05]  /*8ca0*/  BRA `(.L_x_156) ;  /* 0xffffff9c00787947 */ /* 0x000fea000383ffff */
.L_x_49:
[----:B-1----:R1:W2:Y:S02]  /*8cb0*/  SYNCS.PHASECHK.TRANS64.TRYWAIT P0, [R0+URZ+0x130], R4 ;  /* 0x00013004000075a7 */ /* 0x0022a400080011ff */
[----:B--2---:R-:W-:Y:S05]  /*8cc0*/  @!P0 NANOSLEEP.SYNCS 0x989680 ;  /* 0x009896800000895d */ /* 0x004fea0003900000 */
[----:B------:R-:W2:Y:S02]  /*8cd0*/  @!P0 SYNCS.PHASECHK.TRANS64 P0, [R0+URZ+0x130], R4 ;  /* 0x00013004000085a7 */ /* 0x000ea400080010ff */
[----:B--2---:R-:W-:Y:S05]  /*8ce0*/  @!P0 BRA `(.L_x_49) ;  /* 0xfffffffc00f08947 */ /* 0x004fea000383ffff */
[----:B------:R-:W-:Y:S05]  /*8cf0*/  BRA `(.L_x_157) ;  /* 0xffffff9c00d47947 */ /* 0x000fea000383ffff */
.L_x_50:
[----:B------:R-:W-:-:S07]  /*8d00*/  MOV R0, UR5 ;  /* 0x0000000500007c02 */ /* 0x000fce0008000f00 */
.L_x_158:
[----:B-1----:R1:W2:Y:S02]  /*8d10*/  SYNCS.PHASECHK.TRANS64.TRYWAIT P0, [R0+URZ+0xe0], R5 ;  /* 0x0000e005000075a7 */ /* 0x0022a400080011ff */
[----:B--2---:R-:W-:Y:S05]  /*8d20*/  @!P0 NANOSLEEP.SYNCS 0x989680 ;  /* 0x009896800000895d */ /* 0x004fea0003900000 */
[----:B------:R-:W2:Y:S02]  /*8d30*/  @!P0 SYNCS.PHASECHK.TRANS64 P0, [R0+URZ+0xe0], R5 ;  /* 0x0000e005000085a7 */ /* 0x000ea400080010ff */
[----:B--2---:R-:W-:Y:S05]  /*8d40*/  @!P0 BRA `(.L_x_158) ;  /* 0xfffffffc00f08947 */ /* 0x004fea000383ffff */
[----:B------:R-:W-:Y:S05]  /*8d50*/  BRA `(.L_x_159) ;  /* 0xffffff9c00e47947 */ /* 0x000fea000383ffff */
.L_x_51:
[----:B-1----:R1:W2:Y:S02]  /*8d60*/  SYNCS.PHASECHK.TRANS64.TRYWAIT P1, [R0+URZ+0xd0], R4 ;  /* 0x0000d004000075a7 */ /* 0x0022a400080211ff */
[----:B--2---:R-:W-:Y:S05]  /*8d70*/  @!P1 NANOSLEEP.SYNCS 0x989680 ;  /* 0x009896800000995d */ /* 0x004fea0003900000 */
[----:B------:R-:W2:Y:S02]  /*8d80*/  @!P1 SYNCS.PHASECHK.TRANS64 P1, [R0+URZ+0xd0], R4 ;  /* 0x0000d004000095a7 */ /* 0x000ea400080210ff */
[----:B--2---:R-:W-:Y:S05]  /*8d90*/  @!P1 BRA `(.L_x_51) ;  /* 0xfffffffc00f09947 */ /* 0x004fea000383ffff */
[----:B------:R-:W-:Y:S05]  /*8da0*/  BRA `(.L_x_160) ;  /* 0xffffffa000147947 */ /* 0x000fea000383ffff */
.L_x_54:
[----:B------:R-:W-:-:S07]  /*8db0*/  MOV R0, UR5 ;  /* 0x0000000500007c02 */ /* 0x000fce0008000f00 */
.L_x_161:
[----:B-1----:R1:W2:Y:S02]  /*8dc0*/  SYNCS.PHASECHK.TRANS64.TRYWAIT P0, [R0+URZ+0xe0], R2 ;  /* 0x0000e002000075a7 */ /* 0x0022a400080011ff */
[----:B--2---:R-:W-:Y:S05]  /*8dd0*/  @!P0 NANOSLEEP.SYNCS 0x989680 ;  /* 0x009896800000895d */ /* 0x004fea0003900000 */
[----:B------:R-:W2:Y:S02]  /*8de0*/  @!P0 SYNCS.PHASECHK.TRANS64 P0, [R0+URZ+0xe0], R2 ;  /* 0x0000e002000085a7 */ /* 0x000ea400080010ff */
[----:B--2---:R-:W-:Y:S05]  /*8df0*/  @!P0 BRA `(.L_x_161) ;  /* 0xfffffffc00f08947 */ /* 0x004fea000383ffff */
[----:B------:R-:W-:Y:S05]  /*8e00*/  BRA `(.L_x_53) ;  /* 0xffffffa000687947 */ /* 0x000fea000383ffff */
.L_x_61:
[----:B-1----:R1:W2:Y:S02]  /*8e10*/  SYNCS.PHASECHK.TRANS64.TRYWAIT P1, [R0+URZ+0xd0], R2 ;  /* 0x0000d002000075a7 */ /* 0x0022a400080211ff */
[----:B--2---:R-:W-:Y:S05]  /*8e20*/  @!P1 NANOSLEEP.SYNCS 0x989680 ;  /* 0x009896800000995d */ /* 0x004fea0003900000 */
[----:B------:R-:W2:Y:S02]  /*8e30*/  @!P1 SYNCS.PHASECHK.TRANS64 P1, [R0+URZ+0xd0], R2 ;  /* 0x0000d002000095a7 */ /* 0x000ea400080210ff */
[----:B--2---:R-:W-:Y:S05]  /*8e40*/  @!P1 BRA `(.L_x_61) ;  /* 0xfffffffc00f09947 */ /* 0x004fea000383ffff */
[----:B------:R-:W-:Y:S05]  /*8e50*/  BRA `(.L_x_162) ;  /* 0xffffffa400d87947 */ /* 0x000fea000383ffff */
.L_x_62:
[----:B------:R-:W-:-:S07]  /*8e60*/  MOV R2, UR7 ;  /* 0x0000000700027c02 */ /* 0x000fce0008000f00 */
.L_x_163:
[----:B-1----:R1:W2:Y:S02]  /*8e70*/  SYNCS.PHASECHK.TRANS64.TRYWAIT P0, [R2+URZ+0x110], R0 ;  /* 0x00011000020075a7 */ /* 0x0022a400080011ff */
[----:B--2---:R-:W-:Y:S05]  /*8e80*/  @!P0 NANOSLEEP.SYNCS 0x989680 ;  /* 0x009896800000895d */ /* 0x004fea0003900000 */
[----:B------:R-:W2:Y:S02]  /*8e90*/  @!P0 SYNCS.PHASECHK.TRANS64 P0, [R2+URZ+0x110], R0 ;  /* 0x00011000020085a7 */ /* 0x000ea400080010ff */
[----:B--2---:R-:W-:Y:S05]  /*8ea0*/  @!P0 BRA `(.L_x_163) ;  /* 0xfffffffc00f08947 */ /* 0x004fea000383ffff */
[----:B------:R-:W-:Y:S05]  /*8eb0*/  BRA `(.L_x_164) ;  /* 0xffffffa800287947 */ /* 0x000fea000383ffff */
.L_x_65:
[----:B------:R-:W-:Y:S07]  /*8ec0*/  MOV R0, UR6 ;  /* 0x0000000600007c02 */ /* 0x000fee0008000f00 */
.L_x_165:
[----:B-1----:R1:W2:Y:S02]  /*8ed0*/  SYNCS.PHASECHK.TRANS64.TRYWAIT P0, [R0+URZ], R2 ;  /* 0x00000002000075a7 */ /* 0x0022a400080011ff */
[----:B--2---:R-:W-:Y:S05]  /*8ee0*/  @!P0 NANOSLEEP.SYNCS 0x989680 ;  /* 0x009896800000895d */ /* 0x004fea0003900000 */
[----:B------:R-:W2:Y:S02]  /*8ef0*/  @!P0 SYNCS.PHASECHK.TRANS64 P0, [R0+URZ], R2 ;  /* 0x00000002000085a7 */ /* 0x000ea400080010ff */
[----:B--2---:R-:W-:Y:S05]  /*8f00*/  @!P0 BRA `(.L_x_165) ;  /* 0xfffffffc00f08947 */ /* 0x004fea000383ffff */
[----:B------:R-:W-:Y:S05]  /*8f10*/  BRA `(.L_x_64) ;  /* 0xffffffa800447947 */ /* 0x000fea000383ffff */
.L_x_68:
[----:B------:R-:W-:-:S07]  /*8f20*/  MOV R0, UR6 ;  /* 0x0000000600007c02 */ /* 0x000fce0008000f00 */
.L_x_166:
[----:B--2---:R2:W4:Y:S02]  /*8f30*/  SYNCS.PHASECHK.TRANS64.TRYWAIT P0, [R0+URZ], R2 ;  /* 0x00000002000075a7 */ /* 0x00452400080011ff */
[----:B----4-:R-:W-:Y:S05]  /*8f40*/  @!P0 NANOSLEEP.SYNCS 0x989680 ;  /* 0x009896800000895d */ /* 0x010fea0003900000 */
[----:B------:R-:W4:Y:S02]  /*8f50*/  @!P0 SYNCS.PHASECHK.TRANS64 P0, [R0+URZ], R2 ;  /* 0x00000002000085a7 */ /* 0x000f2400080010ff */
[----:B----4-:R-:W-:Y:S05]  /*8f60*/  @!P0 BRA `(.L_x_166) ;  /* 0xfffffffc00f08947 */ /* 0x010fea000383ffff */
[----:B------:R-:W-:Y:S05]  /*8f70*/  BRA `(.L_x_167) ;  /* 0xffffffac00207947 */ /* 0x000fea000383ffff */
.L_x_69:
[----:B------:R-:W-:-:S07]  /*8f80*/  MOV R0, UR6 ;  /* 0x0000000600007c02 */ /* 0x000fce0008000f00 */
.L_x_168:
[----:B-1----:R1:W2:Y:S02]  /*8f90*/  SYNCS.PHASECHK.TRANS64.TRYWAIT P0, [R0+URZ], R3 ;  /* 0x00000003000075a7 */ /* 0x0022a400080011ff */
[----:B--2---:R-:W-:Y:S05]  /*8fa0*/  @!P0 NANOSLEEP.SYNCS 0x989680 ;  /* 0x009896800000895d */ /* 0x004fea0003900000 */
[----:B------:R-:W2:Y:S02]  /*8fb0*/  @!P0 SYNCS.PHASECHK.TRANS64 P0, [R0+URZ], R3 ;  /* 0x00000003000085a7 */ /* 0x000ea400080010ff */
[----:B--2---:R-:W-:Y:S05]  /*8fc0*/  @!P0 BRA `(.L_x_168) ;  /* 0xfffffffc00f08947 */ /* 0x004fea000383ffff */
[----:B------:R-:W-:Y:S05]  /*8fd0*/  BRA `(.L_x_169) ;  /* 0xffffffac002c7947 */ /* 0x000fea000383ffff */
.L_x_70:
[----:B------:R-:W-:-:S07]  /*8fe0*/  MOV R0, UR6 ;  /* 0x0000000600007c02 */ /* 0x000fce0008000f00 */
.L_x_170:
[----:B-1----:R1:W2:Y:S02]  /*8ff0*/  SYNCS.PHASECHK.TRANS64.TRYWAIT P0, [R0+URZ], R3 ;  /* 0x00000003000075a7 */ /* 0x0022a400080011ff */
[----:B--2---:R-:W-:Y:S05]  /*9000*/  @!P0 NANOSLEEP.SYNCS 0x989680 ;  /* 0x009896800000895d */ /* 0x004fea0003900000 */
[----:B------:R-:W2:Y:S02]  /*9010*/  @!P0 SYNCS.PHASECHK.TRANS64 P0, [R0+URZ], R3 ;  /* 0x00000003000085a7 */ /* 0x000ea400080010ff */
[----:B--2---:R-:W-:Y:S05]  /*9020*/  @!P0 BRA `(.L_x_170) ;  /* 0xfffffffc00f08947 */ /* 0x004fea000383ffff */
[----:B------:R-:W-:Y:S05]  /*9030*/  BRA `(.L_x_171) ;  /* 0xffffffac00387947 */ /* 0x000fea000383ffff */
.L_x_71:
[----:B-1----:R-:W-:-:S07]  /*9040*/  MOV R0, UR7 ;  /* 0x0000000700007c02 */ /* 0x002fce0008000f00 */
.L_x_172:
[----:B-1----:R1:W2:Y:S02]  /*9050*/  SYNCS.PHASECHK.TRANS64.TRYWAIT P0, [R0+URZ], R2 ;  /* 0x00000002000075a7 */ /* 0x0022a400080011ff */
[----:B--2---:R-:W-:Y:S05]  /*9060*/  @!P0 NANOSLEEP.SYNCS 0x989680 ;  /* 0x009896800000895d */ /* 0x004fea0003900000 */
[----:B------:R-:W2:Y:S02]  /*9070*/  @!P0 SYNCS.PHASECHK.TRANS64 P0, [R0+URZ], R2 ;  /* 0x00000002000085a7 */ /* 0x000ea400080010ff */
[----:B--2---:R-:W-:Y:S05]  /*9080*/  @!P0 BRA `(.L_x_172) ;  /* 0xfffffffc00f08947 */ /* 0x004fea000383ffff */
[----:B------:R-:W-:Y:S05]  /*9090*/  BRA `(.L_x_173) ;  /* 0xffffffac00447947 */ /* 0x000fea000383ffff */
.L_x_76:
[----:B--2---:R2:W3:Y:S02]  /*90a0*/  SYNCS.PHASECHK.TRANS64.TRYWAIT P0, [R0+URZ+0xd0], R2 ;  /* 0x0000d002000075a7 */ /* 0x0044e400080011ff */
[----:B---3--:R-:W-:Y:S05]  /*90b0*/  @!P0 NANOSLEEP.SYNCS 0x989680 ;  /* 0x009896800000895d */ /* 0x008fea0003900000 */
[----:B------:R-:W3:Y:S02]  /*90c0*/  @!P0 SYNCS.PHASECHK.TRANS64 P0, [R0+URZ+0xd0], R2 ;  /* 0x0000d002000085a7 */ /* 0x000ee400080010ff */
[----:B---3--:R-:W-:Y:S05]  /*90d0*/  @!P0 BRA `(.L_x_76) ;  /* 0xfffffffc00f08947 */ /* 0x008fea000383ffff */
[----:B------:R-:W-:Y:S05]  /*90e0*/  BRA `(.L_x_174) ;  /* 0xffffffb0004c7947 */ /* 0x000fea000383ffff */
.L_x_79:
[----:B------:R-:W-:Y:S07]  /*90f0*/  MOV R0, UR7 ;  /* 0x0000000700007c02 */ /* 0x000fee0008000f00 */
.L_x_175:
[----:B--2---:R2:W3:Y:S02]  /*9100*/  SYNCS.PHASECHK.TRANS64.TRYWAIT P0, [R0+URZ+0xc8], R2 ;  /* 0x0000c802000075a7 */ /* 0x0044e400080011ff */
[----:B---3--:R-:W-:Y:S05]  /*9110*/  @!P0 NANOSLEEP.SYNCS 0x989680 ;  /* 0x009896800000895d */ /* 0x008fea0003900000 */
[----:B------:R-:W3:Y:S02]  /*9120*/  @!P0 SYNCS.PHASECHK.TRANS64 P0, [R0+URZ+0xc8], R2 ;  /* 0x0000c802000085a7 */ /* 0x000ee400080010ff */
[----:B---3--:R-:W-:Y:S05]  /*9130*/  @!P0 BRA `(.L_x_175) ;  /* 0xfffffffc00f08947 */ /* 0x008fea000383ffff */
[----:B------:R-:W-:Y:S05]  /*9140*/  BRA `(.L_x_78) ;  /* 0xffffffb4002c7947 */ /* 0x000fea000383ffff */
.L_x_82:
[----:B------:R-:W-:Y:S07]  /*9150*/  MOV R0, UR7 ;  /* 0x0000000700007c02 */ /* 0x000fee0008000f00 */
.L_x_176:
[----:B-1----:R1:W2:Y:S02]  /*9160*/  SYNCS.PHASECHK.TRANS64.TRYWAIT P0, [R0+URZ+0xa0], R14 ;  /* 0x0000a00e000075a7 */ /* 0x0022a400080011ff */
[----:B--2---:R-:W-:Y:S05]  /*9170*/  @!P0 NANOSLEEP.SYNCS 0x989680 ;  /* 0x009896800000895d */ /* 0x004fea0003900000 */
[----:B------:R-:W2:Y:S02]  /*9180*/  @!P0 SYNCS.PHASECHK.TRANS64 P0, [R0+URZ+0xa0], R14 ;  /* 0x0000a00e000085a7 */ /* 0x000ea400080010ff */
[----:B--2---:R-:W-:Y:S05]  /*9190*/  @!P0 BRA `(.L_x_176) ;  /* 0xfffffffc00f08947 */ /* 0x004fea000383ffff */
[----:B------:R-:W-:Y:S05]  /*91a0*/  BRA `(.L_x_177) ;  /* 0xffffffb400a47947 */ /* 0x000fea000383ffff */
.L_x_83:
[----:B------:R-:W-:Y:S07]  /*91b0*/  MOV R0, UR7 ;  /* 0x0000000700007c02 */ /* 0x000fee0008000f00 */
.L_x_178:
[----:B-1----:R1:W2:Y:S02]  /*91c0*/  SYNCS.PHASECHK.TRANS64.TRYWAIT P0, [R0+URZ+0xa8], R14 ;  /* 0x0000a80e000075a7 */ /* 0x0022a400080011ff */
[----:B--2---:R-:W-:Y:S05]  /*91d0*/  @!P0 NANOSLEEP.SYNCS 0x989680 ;  /* 0x009896800000895d */ /* 0x004fea0003900000 */
[----:B------:R-:W2:Y:S02]  /*91e0*/  @!P0 SYNCS.PHASECHK.TRANS64 P0, [R0+URZ+0xa8], R14 ;  /* 0x0000a80e000085a7 */ /* 0x000ea400080010ff */
[----:B--2---:R-:W-:Y:S05]  /*91f0*/  @!P0 BRA `(.L_x_178) ;  /* 0xfffffffc00f08947 */ /* 0x004fea000383ffff */
[----:B------:R-:W-:Y:S05]  /*9200*/  BRA `(.L_x_179) ;  /* 0xffffffb400e07947 */ /* 0x000fea000383ffff */
.L_x_84:
[----:B------:R-:W-:Y:S07]  /*9210*/  MOV R0, UR7 ;  /* 0x0000000700007c02 */ /* 0x000fee0008000f00 */
.L_x_180:
[----:B-1----:R1:W2:Y:S02]  /*9220*/  SYNCS.PHASECHK.TRANS64.TRYWAIT P0, [R0+URZ+0xb0], R14 ;  /* 0x0000b00e000075a7 */ /* 0x0022a400080011ff */
[----:B--2---:R-:W-:Y:S05]  /*9230*/  @!P0 NANOSLEEP.SYNCS 0x989680 ;  /* 0x009896800000895d */ /* 0x004fea0003900000 */
[----:B------:R-:W2:Y:S02]  /*9240*/  @!P0 SYNCS.PHASECHK.TRANS64 P0, [R0+URZ+0xb0], R14 ;  /* 0x0000b00e000085a7 */ /* 0x000ea400080010ff */
[----:B--2---:R-:W-:Y:S05]  /*9250*/  @!P0 BRA `(.L_x_180) ;  /* 0xfffffffc00f08947 */ /* 0x004fea000383ffff */
[----:B------:R-:W-:Y:S05]  /*9260*/  BRA `(.L_x_181) ;  /* 0xffffffb800247947 */ /* 0x000fea000383ffff */
.L_x_85:
[----:B------:R-:W-:Y:S07]  /*9270*/  MOV R0, UR7 ;  /* 0x0000000700007c02 */ /* 0x000fee0008000f00 */
.L_x_182:
[----:B-1----:R1:W2:Y:S02]  /*9280*/  SYNCS.PHASECHK.TRANS64.TRYWAIT P0, [R0+URZ+0xb8], R14 ;  /* 0x0000b80e000075a7 */ /* 0x0022a400080011ff */
[----:B--2---:R-:W-:Y:S05]  /*9290*/  @!P0 NANOSLEEP.SYNCS 0x989680 ;  /* 0x009896800000895d */ /* 0x004fea0003900000 */
[----:B------:R-:W2:Y:S02]  /*92a0*/  @!P0 SYNCS.PHASECHK.TRANS64 P0, [R0+URZ+0xb8], R14 ;  /* 0x0000b80e000085a7 */ /* 0x000ea400080010ff */
[----:B--2---:R-:W-:Y:S05]  /*92b0*/  @!P0 BRA `(.L_x_182) ;  /* 0xfffffffc00f08947 */ /* 0x004fea000383ffff */
[----:B------:R-:W-:Y:S05]  /*92c0*/  BRA `(.L_x_183) ;  /* 0xffffffb800a87947 */ /* 0x000fea000383ffff */
.L_x_87:
[----:B------:R-:W-:-:S07]  /*92d0*/  MOV R0, UR7 ;  /* 0x0000000700007c02 */ /* 0x000fce0008000f00 */
.L_x_184:
[----:B-1----:R1:W3:Y:S02]  /*92e0*/  SYNCS.PHASECHK.TRANS64.TRYWAIT P0, [R0+URZ+0xa0], R2 ;  /* 0x0000a002000075a7 */ /* 0x0022e400080011ff */
[----:B---3--:R-:W-:Y:S05]  /*92f0*/  @!P0 NANOSLEEP.SYNCS 0x989680 ;  /* 0x009896800000895d */ /* 0x008fea0003900000 */
[----:B------:R-:W3:Y:S02]  /*9300*/  @!P0 SYNCS.PHASECHK.TRANS64 P0, [R0+URZ+0xa0], R2 ;  /* 0x0000a002000085a7 */ /* 0x000ee400080010ff */
[----:B---3--:R-:W-:Y:S05]  /*9310*/  @!P0 BRA `(.L_x_184) ;  /* 0xfffffffc00f08947 */ /* 0x008fea000383ffff */
[----:B------:R-:W-:Y:S05]  /*9320*/  BRA `(.L_x_185) ;  /* 0xffffffbc00187947 */ /* 0x000fea000383ffff */
.L_x_88:
[----:B-1----:R-:W-:-:S07]  /*9330*/  MOV R0, UR7 ;  /* 0x0000000700007c02 */ /* 0x002fce0008000f00 */
.L_x_186:
[----:B-1----:R1:W3:Y:S02]  /*9340*/  SYNCS.PHASECHK.TRANS64.TRYWAIT P0, [R0+URZ+0xa8], R2 ;  /* 0x0000a802000075a7 */ /* 0x0022e400080011ff */
[----:B---3--:R-:W-:Y:S05]  /*9350*/  @!P0 NANOSLEEP.SYNCS 0x989680 ;  /* 0x009896800000895d */ /* 0x008fea0003900000 */
[----:B------:R-:W3:Y:S02]  /*9360*/  @!P0 SYNCS.PHASECHK.TRANS64 P0, [R0+URZ+0xa8], R2 ;  /* 0x0000a802000085a7 */ /* 0x000ee400080010ff */
[----:B---3--:R-:W-:Y:S05]  /*9370*/  @!P0 BRA `(.L_x_186) ;  /* 0xfffffffc00f08947 */ /* 0x008fea000383ffff */
[----:B------:R-:W-:Y:S05]  /*9380*/  BRA `(.L_x_187) ;  /* 0xffffffbc00087947 */ /* 0x000fea000383ffff */
.L_x_89:
[----:B-1----:R-:W-:-:S07]  /*9390*/  MOV R0, UR7 ;  /* 0x0000000700007c02 */ /* 0x002fce0008000f00 */
.L_x_188:
[----:B-1----:R1:W3:Y:S02]  /*93a0*/  SYNCS.PHASECHK.TRANS64.TRYWAIT P0, [R0+URZ+0xb0], R2 ;  /* 0x0000b002000075a7 */ /* 0x0022e400080011ff */
[----:B---3--:R-:W-:Y:S05]  /*93b0*/  @!P0 NANOSLEEP.SYNCS 0x989680 ;  /* 0x009896800000895d */ /* 0x008fea0003900000 */
[----:B------:R-:W3:Y:S02]  /*93c0*/  @!P0 SYNCS.PHASECHK.TRANS64 P0, [R0+URZ+0xb0], R2 ;  /* 0x0000b002000085a7 */ /* 0x000ee400080010ff */
[----:B---3--:R-:W-:Y:S05]  /*93d0*/  @!P0 BRA `(.L_x_188) ;  /* 0xfffffffc00f08947 */ /* 0x008fea000383ffff */
[----:B------:R-:W-:Y:S05]  /*93e0*/  BRA `(.L_x_189) ;  /* 0xffffffb800f87947 */ /* 0x000fea000383ffff */
.L_x_91:
[----:B--2---:R2:W4:Y:S02]  /*93f0*/  SYNCS.PHASECHK.TRANS64.TRYWAIT P0, [R0+URZ+0xd0], R2 ;  /* 0x0000d002000075a7 */ /* 0x00452400080011ff */
[----:B----4-:R-:W-:Y:S05]  /*9400*/  @!P0 NANOSLEEP.SYNCS 0x989680 ;  /* 0x009896800000895d */ /* 0x010fea0003900000 */
[----:B------:R-:W4:Y:S02]  /*9410*/  @!P0 SYNCS.PHASECHK.TRANS64 P0, [R0+URZ+0xd0], R2 ;  /* 0x0000d002000085a7 */ /* 0x000f2400080010ff */
[----:B----4-:R-:W-:Y:S05]  /*9420*/  @!P0 BRA `(.L_x_91) ;  /* 0xfffffffc00f08947 */ /* 0x010fea000383ffff */
[----:B------:R-:W-:Y:S05]  /*9430*/  BRA `(.L_x_190) ;  /* 0xffffffbc00d07947 */ /* 0x000fea000383ffff */
.L_x_102:
[----:B-1----:R-:W-:Y:S04]  /*9440*/  MOV R0, UR36 ;  /* 0x0000002400007c02 */ /* 0x002fe80008000f00 */
[----:B------:R1:W3:Y:S03]  /*9450*/  SYNCS.PHASECHK.TRANS64.TRYWAIT P1, [R0+URZ+0x80], R3 ;  /* 0x00008003000075a7 */ /* 0x0002e600080211ff */
[----:B---3--:R-:W-:Y:S05]  /*9460*/  @!P1 NANOSLEEP.SYNCS 0x989680 ;  /* 0x009896800000995d */ /* 0x008fea0003900000 */
[----:B------:R-:W3:Y:S02]  /*9470*/  @!P1 SYNCS.PHASECHK.TRANS64 P1, [R0+URZ+0x80], R3 ;  /* 0x00008003000095a7 */ /* 0x000ee400080210ff */
[----:B---3--:R-:W-:Y:S05]  /*9480*/  @!P1 BRA `(.L_x_102) ;  /* 0xfffffffc00ec9947 */ /* 0x008fea000383ffff */
[----:B------:R-:W-:Y:S05]  /*9490*/  BRA `(.L_x_101) ;  /* 0xffffffcc00087947 */ /* 0x000fea000383ffff */
.L_x_104:
[----:B-1----:R1:W2:Y:S02]  /*94a0*/  SYNCS.PHASECHK.TRANS64.TRYWAIT P0, [R84+URZ+0xf0], R2 ;  /* 0x0000f002540075a7 */ /* 0x0022a400080011ff */
[----:B--2---:R-:W-:Y:S05]  /*94b0*/  @!P0 NANOSLEEP.SYNCS 0x989680 ;  /* 0x009896800000895d */ /* 0x004fea0003900000 */
[----:B------:R-:W2:Y:S02]  /*94c0*/  @!P0 SYNCS.PHASECHK.TRANS64 P0, [R84+URZ+0xf0], R2 ;  /* 0x0000f002540085a7 */ /* 0x000ea400080010ff */
[----:B--2---:R-:W-:Y:S05]  /*94d0*/  @!P0 BRA `(.L_x_104) ;  /* 0xfffffffc00f08947 */ /* 0x004fea000383ffff */
[----:B------:R-:W-:Y:S05]  /*94e0*/  BRA `(.L_x_103) ;  /* 0xffffffcc00347947 */ /* 0x000fea000383ffff */
.L_x_113:
[----:B-1----:R1:W2:Y:S02]  /*94f0*/  SYNCS.PHASECHK.TRANS64.TRYWAIT P0, [R2+URZ+0x80], R0 ;  /* 0x00008000020075a7 */ /* 0x0022a400080011ff */
[----:B--2---:R-:W-:Y:S05]  /*9500*/  @!P0 NANOSLEEP.SYNCS 0x989680 ;  /* 0x009896800000895d */ /* 0x004fea0003900000 */
[----:B------:R-:W2:Y:S02]  /*9510*/  @!P0 SYNCS.PHASECHK.TRANS64 P0, [R2+URZ+0x80], R0 ;  /* 0x00008000020085a7 */ /* 0x000ea400080010ff */
[----:B--2---:R-:W-:Y:S05]  /*9520*/  @!P0 BRA `(.L_x_113) ;  /* 0xfffffffc00f08947 */ /* 0x004fea000383ffff */
[----:B------:R-:W-:Y:S05]  /*9530*/  BRA `(.L_x_112) ;  /* 0xffffffd400587947 */ /* 0x000fea000383ffff */
.L_x_121:
[----:B-1----:R1:W2:Y:S02]  /*9540*/  SYNCS.PHASECHK.TRANS64.TRYWAIT P0, [R0+URZ+0x80], R5 ;  /* 0x00008005000075a7 */ /* 0x0022a400080011ff */
[----:B--2---:R-:W-:Y:S05]  /*9550*/  @!P0 NANOSLEEP.SYNCS 0x989680 ;  /* 0x009896800000895d */ /* 0x004fea0003900000 */
[----:B------:R-:W2:Y:S02]  /*9560*/  @!P0 SYNCS.PHASECHK.TRANS64 P0, [R0+URZ+0x80], R5 ;  /* 0x00008005000085a7 */ /* 0x000ea400080010ff */
[----:B--2---:R-:W-:Y:S05]  /*9570*/  @!P0 BRA `(.L_x_121) ;  /* 0xfffffffc00f08947 */ /* 0x004fea000383ffff */
[----:B------:R-:W-:Y:S05]  /*9580*/  BRA `(.L_x_120) ;  /* 0xffffffdc009c7947 */ /* 0x000fea000383ffff */
.L_x_129:
[----:B--2---:R2:W3:Y:S02]  /*9590*/  SYNCS.PHASECHK.TRANS64.TRYWAIT P0, [R2+URZ+0x80], R0 ;  /* 0x00008000020075a7 */ /* 0x0044e400080011ff */
[----:B---3--:R-:W-:Y:S05]  /*95a0*/  @!P0 NANOSLEEP.SYNCS 0x989680 ;  /* 0x009896800000895d */ /* 0x008fea0003900000 */
[----:B------:R-:W3:Y:S02]  /*95b0*/  @!P0 SYNCS.PHASECHK.TRANS64 P0, [R2+URZ+0x80], R0 ;  /* 0x00008000020085a7 */ /* 0x000ee400080010ff */
[----:B---3--:R-:W-:Y:S05]  /*95c0*/  @!P0 BRA `(.L_x_129) ;  /* 0xfffffffc00f08947 */ /* 0x008fea000383ffff */
[----:B------:R-:W-:Y:S05]  /*95d0*/  BRA `(.L_x_128) ;  /* 0xffffffe400e07947 */ /* 0x000fea000383ffff */
        .weak           $__internal_0_$__cuda_sm10x_tcgen05_guardrail_trap_col_being_dealloced_not_returned_by_alloc
        .type           $__internal_0_$__cuda_sm10x_tcgen05_guardrail_trap_col_being_dealloced_not_returned_by_alloc,@function
        .size           $__internal_0_$__cuda_sm10x_tcgen05_guardrail_trap_col_being_dealloced_not_returned_by_alloc,($__internal_1_$__cuda_sm10x_tcgen05_guardrail_trap_phase_invalid_during_alloc - $__internal_0_$__cuda_sm10x_tcgen05_guardrail_trap_col_being_dealloced_not_returned_by_alloc)
$__internal_0_$__cuda_sm10x_tcgen05_guardrail_trap_col_being_dealloced_not_returned_by_alloc:
[----:B------:R-:W-:Y:S05]  /*95e0*/  BPT.TRAP 0x1 ;  /* 0x000000040000795c */ /* 0x000fea0000300000 */
[----:B------:R-:W-:-:S04]  /*95f0*/  HFMA2 R3, -RZ, RZ, 0, 0 ;  /* 0x00000000ff037431 */ /* 0x000fc800000001ff */
[----:B------:R-:W-:Y:S05]  /*9600*/  RET.REL.NODEC R2 `(_ZN7cutlass13device_kernelINS_4gemm6kernel13GemmUniversalIN4cute5tupleIJiiiiEEENS1_10collective13CollectiveMmaINS1_35MainloopSm100TmaUmmaWarpSpecializedILi8ELi2ELi4ENS5_IJNS4_1CILi1EEESB_SB_EEEEENS5_IJNSA_ILi64EEENSA_ILi128EEENSA_ILi32EEEEEENS_10tfloat32_tENS5_IJSB_llEEESI_SJ_NS4_8TiledMMAINS4_8MMA_AtomIJNS4_17SM100_MMA_TF32_SSISI_SI_fLi64ELi128ELNS4_4UMMA5MajorE1ELSO_1ELNSN_7ScaleInE0ELSP_0EEEEEENS4_6LayoutISC_NS5_IJNSA_ILi0EEEST_ST_EEEEENS5_IJNS4_10UnderscoreESW_SW_EEEEENS4_13SM90_TMA_LOADENS4_14ComposedLayoutINS4_7SwizzleILi2ELi5ELi2EEENS4_18smem_ptr_flag_bitsILi32EEENSS_INS5_IJSG_NSA_ILi4EEEEEENS5_IJSB_SG_EEEEEEEvNS4_8identityESZ_S19_vS1A_EENS_8epilogue10collective18CollectiveEpilogueINS1C_23Sm100TmaWarpSpecializedILi4ELi2ELi16ELb1ELb0EEEJSH_NS5_IJNSS_ISE_SB_EENSS_ISG_SB_EEEEESI_NS5_IJlSB_lEEESI_S1K_NS1C_6fusion15FusionCallbacksIS1G_NS1L_17LinearCombinationISI_fSI_fLNS_15FloatRoundStyleE2EEESH_S1J_JEEENS4_5SM1004TMEM4LOAD26SM100_TMEM_LOAD_16dp128b8xESZ_NS10_INS11_ILi3ELi4ELi3EEES14_NSS_INS5_IJNSA_ILi8EEESG_EEENS5_IJSG_SB_EEEEEEENS4_17SM75_U32x4_LDSM_NENS4_14SM90_TMA_STOREES20_NS4_17SM90_U32x4_STSM_NENS4_39AutoVectorizingCopyWithAssumedAlignmentILi128EEEEEEvvEEEEvNT_6ParamsE) ;  /* 0xffffff68027c7950 */ /* 0x000fea0003c3ffff */
        .weak           $__internal_1_$__cuda_sm10x_tcgen05_guardrail_trap_phase_invalid_during_alloc
        .type           $__internal_1_$__cuda_sm10x_tcgen05_guardrail_trap_phase_invalid_during_alloc,@function
        .size           $__internal_1_$__cuda_sm10x_tcgen05_guardrail_trap_phase_invalid_during_alloc,($__internal_2_$__cuda_sm10x_tcgen05_guardrail_trap_unallocated_columns_being_dealloced - $__internal_1_$__cuda_sm10x_tcgen05_guardrail_trap_phase_invalid_during_alloc)
$__internal_1_$__cuda_sm10x_tcgen05_guardrail_trap_phase_invalid_during_alloc:
[----:B------:R-:W-:Y:S05]  /*9610*/  BPT.TRAP 0x1 ;  /* 0x000000040000795c */ /* 0x000fea0000300000 */
[----:B------:R-:W-:-:S04]  /*9620*/  MOV R3, 0x0 ;  /* 0x0000000000037802 */ /* 0x000fc80000000f00 */
[----:B------:R-:W-:Y:S05]  /*9630*/  RET.REL.NODEC R2 `(_ZN7cutlass13device_kernelINS_4gemm6kernel13GemmUniversalIN4cute5tupleIJiiiiEEENS1_10collective13CollectiveMmaINS1_35MainloopSm100TmaUmmaWarpSpecializedILi8ELi2ELi4ENS5_IJNS4_1CILi1EEESB_SB_EEEEENS5_IJNSA_ILi64EEENSA_ILi128EEENSA_ILi32EEEEEENS_10tfloat32_tENS5_IJSB_llEEESI_SJ_NS4_8TiledMMAINS4_8MMA_AtomIJNS4_17SM100_MMA_TF32_SSISI_SI_fLi64ELi128ELNS4_4UMMA5MajorE1ELSO_1ELNSN_7ScaleInE0ELSP_0EEEEEENS4_6LayoutISC_NS5_IJNSA_ILi0EEEST_ST_EEEEENS5_IJNS4_10UnderscoreESW_SW_EEEEENS4_13SM90_TMA_LOADENS4_14ComposedLayoutINS4_7SwizzleILi2ELi5ELi2EEENS4_18smem_ptr_flag_bitsILi32EEENSS_INS5_IJSG_NSA_ILi4EEEEEENS5_IJSB_SG_EEEEEEEvNS4_8identityESZ_S19_vS1A_EENS_8epilogue10collective18CollectiveEpilogueINS1C_23Sm100TmaWarpSpecializedILi4ELi2ELi16ELb1ELb0EEEJSH_NS5_IJNSS_ISE_SB_EENSS_ISG_SB_EEEEESI_NS5_IJlSB_lEEESI_S1K_NS1C_6fusion15FusionCallbacksIS1G_NS1L_17LinearCombinationISI_fSI_fLNS_15FloatRoundStyleE2EEESH_S1J_JEEENS4_5SM1004TMEM4LOAD26SM100_TMEM_LOAD_16dp128b8xESZ_NS10_INS11_ILi3ELi4ELi3EEES14_NSS_INS5_IJNSA_ILi8EEESG_EEENS5_IJSG_SB_EEEEEEENS4_17SM75_U32x4_LDSM_NENS4_14SM90_TMA_STOREES20_NS4_17SM90_U32x4_STSM_NENS4_39AutoVectorizingCopyWithAssumedAlignmentILi128EEEEEEvvEEEEvNT_6ParamsE) ;  /* 0xffffff6802707950 */ /* 0x000fea0003c3ffff */
        .weak           $__internal_2_$__cuda_sm10x_tcgen05_guardrail_trap_unallocated_columns_being_dealloced
        .type           $__internal_2_$__cuda_sm10x_tcgen05_guardrail_trap_unallocated_columns_being_dealloced,@function
        .size           $__internal_2_$__cuda_sm10x_tcgen05_guardrail_trap_unallocated_columns_being_dealloced,(.L_x_192 - $__internal_2_$__cuda_sm10x_tcgen05_guardrail_trap_unallocated_columns_being_dealloced)
$__internal_2_$__cuda_sm10x_tcgen05_guardrail_trap_unallocated_columns_being_dealloced:
[----:B------:R-:W-:Y:S05]  /*9640*/  BPT.TRAP 0x1 ;  /* 0x000000040000795c */ /* 0x000fea0000300000 */
[----:B------:R-:W-:-:S04]  /*9650*/  HFMA2 R3, -RZ, RZ, 0, 0 ;  /* 0x00000000ff037431 */ /* 0x000fc800000001ff */
[----:B------:R-:W-:Y:S05]  /*9660*/  RET.REL.NODEC R2 `(_ZN7cutlass13device_kernelINS_4gemm6kernel13GemmUniversalIN4cute5tupleIJiiiiEEENS1_10collective13CollectiveMmaINS1_35MainloopSm100TmaUmmaWarpSpecializedILi8ELi2ELi4ENS5_IJNS4_1CILi1EEESB_SB_EEEEENS5_IJNSA_ILi64EEENSA_ILi128EEENSA_ILi32EEEEEENS_10tfloat32_tENS5_IJSB_llEEESI_SJ_NS4_8TiledMMAINS4_8MMA_AtomIJNS4_17SM100_MMA_TF32_SSISI_SI_fLi64ELi128ELNS4_4UMMA5MajorE1ELSO_1ELNSN_7ScaleInE0ELSP_0EEEEEENS4_6LayoutISC_NS5_IJNSA_ILi0EEEST_ST_EEEEENS5_IJNS4_10UnderscoreESW_SW_EEEEENS4_13SM90_TMA_LOADENS4_14ComposedLayoutINS4_7SwizzleILi2ELi5ELi2EEENS4_18smem_ptr_flag_bitsILi32EEENSS_INS5_IJSG_NSA_ILi4EEEEEENS5_IJSB_SG_EEEEEEEvNS4_8identityESZ_S19_vS1A_EENS_8epilogue10collective18CollectiveEpilogueINS1C_23Sm100TmaWarpSpecializedILi4ELi2ELi16ELb1ELb0EEEJSH_NS5_IJNSS_ISE_SB_EENSS_ISG_SB_EEEEESI_NS5_IJlSB_lEEESI_S1K_NS1C_6fusion15FusionCallbacksIS1G_NS1L_17LinearCombinationISI_fSI_fLNS_15FloatRoundStyleE2EEESH_S1J_JEEENS4_5SM1004TMEM4LOAD26SM100_TMEM_LOAD_16dp128b8xESZ_NS10_INS11_ILi3ELi4ELi3EEES14_NSS_INS5_IJNSA_ILi8EEESG_EEENS5_IJSG_SB_EEEEEEENS4_17SM75_U32x4_LDSM_NENS4_14SM90_TMA_STOREES20_NS4_17SM90_U32x4_STSM_NENS4_39AutoVectorizingCopyWithAssumedAlignmentILi128EEEEEEvvEEEEvNT_6ParamsE) ;  /* 0xffffff6802647950 */ /* 0x000fea0003c3ffff */
.L_x_191:
[----:B------:R-:W-:-:S00]  /*9670*/  BRA `(.L_x_191) ;  /* 0xfffffffc00fc7947 */ /* 0x000fc0000383ffff */
[----:B------:R-:W-:-:S00]  /*9680*/  NOP ;  /* 0x0000000000007918 */ /* 0x000fc00000000000 */
[----:B------:R-:W-:-:S00]  /*9690*/  NOP ;  /* 0x0000000000007918 */ /* 0x000fc00000000000 */
[----:B------:R-:W-:-:S00]  /*96a0*/  NOP ;  /* 0x0000000000007918 */ /* 0x000fc00000000000 */
[----:B------:R-:W-:-:S00]  /*96b0*/  NOP ;  /* 0x0000000000007918 */ /* 0x000fc00000000000 */
[----:B------:R-:W-:-:S00]  /*96c0*/  NOP ;  /* 0x0000000000007918 */ /* 0x000fc00000000000 */
[----:B------:R-:W-:-:S00]  /*96d0*/  NOP ;  /* 0x0000000000007918 */ /* 0x000fc00000000000 */
[----:B------:R-:W-:-:S00]  /*96e0*/  NOP ;  /* 0x0000000000007918 */ /* 0x000fc00000000000 */
[----:B------:R-:W-:-:S00]  /*96f0*/  NOP ;  /* 0x0000000000007918 */ /* 0x000fc00000000000 */
.L_x_192:


//--------------------- .nv.global.init           --------------------------
	.section	.nv.global.init,"aw",@progbits
.nv.global.init:
	.type		$str$27,@object
	.size		$str$27,($str$28 - $str$27)
$str$27:
        /*0000*/ 	.byte	0x28, 0x61, 0x64, 0x64, 0x72, 0x65, 0x73, 0x73, 0x20, 0x26, 0x20, 0x6d, 0x61, 0x73, 0x6b, 0x29
        /*0010*/ 	.byte	0x20, 0x3d, 0x3d, 0x20, 0x30, 0x00
	.type		$str$28,@object
	.size		$str$28,($str$26 - $str$28)
$str$28:
        /*0016*/ 	.byte	0x2f, 0x74, 0x6d, 0x70, 0x2f, 0x63, 0x75, 0x74, 0x6c, 0x61, 0x73, 0x73, 0x5f, 0x73, 0x77, 0x65
        /*0026*/ 	.byte	0x65, 0x70, 0x5f, 0x73, 0x72, 0x63, 0x2f, 0x69, 0x6e, 0x63, 0x6c, 0x75, 0x64, 0x65, 0x2f, 0x63
        /*0036*/ 	.byte	0x75, 0x74, 0x65, 0x2f, 0x70, 0x6f, 0x69, 0x6e, 0x74, 0x65, 0x72, 0x5f, 0x66, 0x6c, 0x61, 0x67
        /*0046*/ 	.byte	0x67, 0x65, 0x64, 0x2e, 0x68, 0x70, 0x70, 0x00
	.type		$str$26,@object
	.size		$str$26,($str$25 - $str$26)
$str$26:
        /*004e*/ 	.byte	0x2f, 0x74, 0x6d, 0x70, 0x2f, 0x63, 0x75, 0x74, 0x6c, 0x61, 0x73, 0x73, 0x5f, 0x73, 0x77, 0x65
        /*005e*/ 	.byte	0x65, 0x70, 0x5f, 0x73, 0x72, 0x63, 0x2f, 0x69, 0x6e, 0x63, 0x6c, 0x75, 0x64, 0x65, 0x2f, 0x63
        /*006e*/ 	.byte	0x75, 0x74, 0x65, 0x2f, 0x61, 0x74, 0x6f, 0x6d, 0x2f, 0x63, 0x6f, 0x70, 0x79, 0x5f, 0x74, 0x72
        /*007e*/ 	.byte	0x61, 0x69, 0x74, 0x73, 0x5f, 0x73, 0x6d, 0x31, 0x30, 0x30, 0x2e, 0x68, 0x70, 0x70, 0x00
	.type		$str$25,@object
	.size		$str$25,(__unnamed_1 - $str$25)
$str$25:
        /*008d*/ 	.byte	0x28, 0x28, 0x75, 0x69, 0x6e, 0x74, 0x33, 0x32, 0x5f, 0x74, 0x28, 0x74, 0x68, 0x72, 0x65, 0x61
        /*009d*/ 	.byte	0x64, 0x49, 0x64, 0x78, 0x2e, 0x78, 0x29, 0x20, 0x2f, 0x20, 0x33, 0x32, 0x29, 0x20, 0x25, 0x20
        /*00ad*/ 	.byte	0x34, 0x29, 0x20, 0x3d, 0x3d, 0x20, 0x28, 0x28, 0x28, 0x74, 0x6d, 0x65, 0x6d, 0x5f, 0x61, 0x64
        /*00bd*/ 	.byte	0x64, 0x72, 0x20, 0x3e, 0x3e, 0x20, 0x31, 0x36, 0x29, 0x20, 0x2f, 0x20, 0x33, 0x32, 0x29, 0x20
        /*00cd*/ 	.byte	0x25, 0x20, 0x34, 0x29, 0x00
	.type		__unnamed_1,@object
	.size		__unnamed_1,(__unnamed_2 - __unnamed_1)
__unnamed_1:
        /*00d2*/ 	.byte	0x61, 0x75, 0x74, 0x6f, 0x20, 0x63, 0x75, 0x74, 0x65, 0x3a, 0x3a, 0x61, 0x73, 0x5f, 0x70, 0x6f
        /* <DEDUP_REMOVED lines=24> */
        /*0262*/ 	.byte	0x30, 0x34, 0x38, 0x3e, 0x3e, 0x3e, 0x3e, 0x5d, 0x00
	.type		__unnamed_2,@object
	.size		__unnamed_2,(.L_2 - __unnamed_2)
__unnamed_2:
        /* <DEDUP_REMOVED lines=45> */
        /*053b*/ 	.byte	0x3e, 0x3e, 0x3e, 0x5d, 0x00
.L_2:


//--------------------- .nv.shared._ZN7cutlass13device_kernelINS_4gemm6kernel13GemmUniversalIN4cute5tupleIJiiiiEEENS1_10collective13CollectiveMmaINS1_35MainloopSm100TmaUmmaWarpSpecializedILi8ELi2ELi4ENS5_IJNS4_1CILi1EEESB_SB_EEEEENS5_IJNSA_ILi64EEENSA_ILi128EEENSA_ILi32EEEEEENS_10tfloat32_tENS5_IJSB_llEEESI_SJ_NS4_8TiledMMAINS4_8MMA_AtomIJNS4_17SM100_MMA_TF32_SSISI_SI_fLi64ELi128ELNS4_4UMMA5MajorE1ELSO_1ELNSN_7ScaleInE0ELSP_0EEEEEENS4_6LayoutISC_NS5_IJNSA_ILi0EEEST_ST_EEEEENS5_IJNS4_10UnderscoreESW_SW_EEEEENS4_13SM90_TMA_LOADENS4_14ComposedLayoutINS4_7SwizzleILi2ELi5ELi2EEENS4_18smem_ptr_flag_bitsILi32EEENSS_INS5_IJSG_NSA_ILi4EEEEEENS5_IJSB_SG_EEEEEEEvNS4_8identityESZ_S19_vS1A_EENS_8epilogue10collective18CollectiveEpilogueINS1C_23Sm100TmaWarpSpecializedILi4ELi2ELi16ELb1ELb0EEEJSH_NS5_IJNSS_ISE_SB_EENSS_ISG_SB_EEEEESI_NS5_IJlSB_lEEESI_S1K_NS1C_6fusion15FusionCallbacksIS1G_NS1L_17LinearCombinationISI_fSI_fLNS_15FloatRoundStyleE2EEESH_S1J_JEEENS4_5SM1004TMEM4LOAD26SM100_TMEM_LOAD_16dp128b8xESZ_NS10_INS11_ILi3ELi4ELi3EEES14_NSS_INS5_IJNSA_ILi8EEESG_EEENS5_IJSG_SB_EEEEEEENS4_17SM75_U32x4_LDSM_NENS4_14SM90_TMA_STOREES20_NS4_17SM90_U32x4_STSM_NENS4_39AutoVectorizingCopyWithAssumedAlignmentILi128EEEEEEvvEEEEvNT_6ParamsE --------------------------
	.section	.nv.shared._ZN7cutlass13device_kernelINS_4gemm6kernel13GemmUniversalIN4cute5tupleIJiiiiEEENS1_10collective13CollectiveMmaINS1_35MainloopSm100TmaUmmaWarpSpecializedILi8ELi2ELi4ENS5_IJNS4_1CILi1EEESB_SB_EEEEENS5_IJNSA_ILi64EEENSA_ILi128EEENSA_ILi32EEEEEENS_10tfloat32_tENS5_IJSB_llEEESI_SJ_NS4_8TiledMMAINS4_8MMA_AtomIJNS4_17SM100_MMA_TF32_SSISI_SI_fLi64ELi128ELNS4_4UMMA5MajorE1ELSO_1ELNSN_7ScaleInE0ELSP_0EEEEEENS4_6LayoutISC_NS5_IJNSA_ILi0EEEST_ST_EEEEENS5_IJNS4_10UnderscoreESW_SW_EEEEENS4_13SM90_TMA_LOADENS4_14ComposedLayoutINS4_7SwizzleILi2ELi5ELi2EEENS4_18smem_ptr_flag_bitsILi32EEENSS_INS5_IJSG_NSA_ILi4EEEEEENS5_IJSB_SG_EEEEEEEvNS4_8identityESZ_S19_vS1A_EENS_8epilogue10collective18CollectiveEpilogueINS1C_23Sm100TmaWarpSpecializedILi4ELi2ELi16ELb1ELb0EEEJSH_NS5_IJNSS_ISE_SB_EENSS_ISG_SB_EEEEESI_NS5_IJlSB_lEEESI_S1K_NS1C_6fusion15FusionCallbacksIS1G_NS1L_17LinearCombinationISI_fSI_fLNS_15FloatRoundStyleE2EEESH_S1J_JEEENS4_5SM1004TMEM4LOAD26SM100_TMEM_LOAD_16dp128b8xESZ_NS10_INS11_ILi3ELi4ELi3EEES14_NSS_INS5_IJNSA_ILi8EEESG_EEENS5_IJSG_SB_EEEEEEENS4_17SM75_U32x4_LDSM_NENS4_14SM90_TMA_STOREES20_NS4_17SM90_U32x4_STSM_NENS4_39AutoVectorizingCopyWithAssumedAlignmentILi128EEEEEEvvEEEEvNT_6ParamsE,"aw",@nobits
	.sectionflags	@""
	.align	16
	.zero		1024


//--------------------- .nv.shared.reserved.0     --------------------------
	.section	.nv.shared.reserved.0,"aw",@nobits
	.weak		__nv_reservedSMEM_offset_0_alias
	.size		__nv_reservedSMEM_offset_0_alias, 0, 64
	.other		__nv_reservedSMEM_offset_0_alias,@"STO_CUDA_RESERVED_SHARED STV_DEFAULT"
__nv_reservedSMEM_offset_0_alias:
	.zero		0
.nv.shared.reserved.0:
	.zero		64
	.weak		__nv_reservedSMEM_tcgen05_partition
	.type		__nv_reservedSMEM_tcgen05_partition,@object
	.size		__nv_reservedSMEM_tcgen05_partition,(.L_0 - __nv_reservedSMEM_tcgen05_partition)
__nv_reservedSMEM_tcgen05_partition:
	.zero		32
.L_0:


//--------------------- .nv.global                --------------------------
	.section	.nv.global,"aw",@nobits
.nv.global:
	.type		_ZN40_INTERNAL_a858b297_4_k_cu_b48ef450_332074cute1_E,@object
	.size		_ZN40_INTERNAL_a858b297_4_k_cu_b48ef450_332074cute1_E,(_ZN40_INTERNAL_a858b297_4_k_cu_b48ef450_332074cuda3std3__45__cpo6cbeginE - _ZN40_INTERNAL_a858b297_4_k_cu_b48ef450_332074cute1_E)
_ZN40_INTERNAL_a858b297_4_k_cu_b48ef450_332074cute1_E:
	.zero		1
	.type		_ZN40_INTERNAL_a858b297_4_k_cu_b48ef450_332074cuda3std3__45__cpo6cbeginE,@object
	.size		_ZN40_INTERNAL_a858b297_4_k_cu_b48ef450_332074cuda3std3__45__cpo6cbeginE,(_ZN40_INTERNAL_a858b297_4_k_cu_b48ef450_332074cuda3std3__48in_placeE - _ZN40_INTERNAL_a858b297_4_k_cu_b48ef450_332074cuda3std3__45__cpo6cbeginE)
_ZN40_INTERNAL_a858b297_4_k_cu_b48ef450_332074cuda3std3__45__cpo6cbeginE:
	.zero		1
	.type		_ZN40_INTERNAL_a858b297_4_k_cu_b48ef450_332074cuda3std3__48in_placeE,@object
	.size		_ZN40_INTERNAL_a858b297_4_k_cu_b48ef450_332074cuda3std3__48in_placeE,(_ZN40_INTERNAL_a858b297_4_k_cu_b48ef450_332074cuda3std6ranges3__45__cpo9iter_moveE - _ZN40_INTERNAL_a858b297_4_k_cu_b48ef450_332074cuda3std3__48in_placeE)
_ZN40_INTERNAL_a858b297_4_k_cu_b48ef450_332074cuda3std3__48in_placeE:
	.zero		1
	.type		_ZN40_INTERNAL_a858b297_4_k_cu_b48ef450_332074cuda3std6ranges3__45__cpo9iter_moveE,@object
	.size		_ZN40_INTERNAL_a858b297_4_k_cu_b48ef450_332074cuda3std6ranges3__45__cpo9iter_moveE,(_ZN40_INTERNAL_a858b297_4_k_cu_b48ef450_332074cuda3std3__45__cpo5beginE - _ZN40_INTERNAL_a858b297_4_k_cu_b48ef450_332074cuda3std6ranges3__45__cpo9iter_moveE)
_ZN40_INTERNAL_a858b297_4_k_cu_b48ef450_332074cuda3std6ranges3__45__cpo9iter_moveE:
	.zero		1
	.type		_ZN40_INTERNAL_a858b297_4_k_cu_b48ef450_332074cuda3std3__45__cpo5beginE,@object
	.size		_ZN40_INTERNAL_a858b297_4_k_cu_b48ef450_332074cuda3std3__45__cpo5beginE,(_ZN40_INTERNAL_a858b297_4_k_cu_b48ef450_332074cuda3std3__442_GLOBAL__N__a858b297_4_k_cu_b48ef450_332076ignoreE - _ZN40_INTERNAL_a858b297_4_k_cu_b48ef450_332074cuda3std3__45__cpo5beginE)
_ZN40_INTERNAL_a858b297_4_k_cu_b48ef450_332074cuda3std3__45__cpo5beginE:
	.zero		1
	.type		_ZN40_INTERNAL_a858b297_4_k_cu_b48ef450_332074cuda3std3__442_GLOBAL__N__a858b297_4_k_cu_b48ef450_332076ignoreE,@object
	.size		_ZN40_INTERNAL_a858b297_4_k_cu_b48ef450_332074cuda3std3__442_GLOBAL__N__a858b297_4_k_cu_b48ef450_332076ignoreE,(_ZN40_INTERNAL_a858b297_4_k_cu_b48ef450_332074cute7productE - _ZN40_INTERNAL_a858b297_4_k_cu_b48ef450_332074cuda3std3__442_GLOBAL__N__a858b297_4_k_cu_b48ef450_332076ignoreE)
_ZN40_INTERNAL_a858b297_4_k_cu_b48ef450_332074cuda3std3__442_GLOBAL__N__a858b297_4_k_cu_b48ef450_332076ignoreE:
	.zero		1
	.type		_ZN40_INTERNAL_a858b297_4_k_cu_b48ef450_332074cute7productE,@object
	.size		_ZN40_INTERNAL_a858b297_4_k_cu_b48ef450_332074cute7productE,(_ZN40_INTERNAL_a858b297_4_k_cu_b48ef450_332074cuda3std3__45__cpo3endE - _ZN40_INTERNAL_a858b297_4_k_cu_b48ef450_332074cute7productE)
_ZN40_INTERNAL_a858b297_4_k_cu_b48ef450_332074cute7productE:
	.zero		1
	.type		_ZN40_INTERNAL_a858b297_4_k_cu_b48ef450_332074cuda3std3__45__cpo3endE,@object
	.size		_ZN40_INTERNAL_a858b297_4_k_cu_b48ef450_332074cuda3std3__45__cpo3endE,(_ZN40_INTERNAL_a858b297_4_k_cu_b48ef450_332074cuda3std3__419piecewise_constructE - _ZN40_INTERNAL_a858b297_4_k_cu_b48ef450_332074cuda3std3__45__cpo3endE)
_ZN40_INTERNAL_a858b297_4_k_cu_b48ef450_332074cuda3std3__45__cpo3endE:
	.zero		1
	.type		_ZN40_INTERNAL_a858b297_4_k_cu_b48ef450_332074cuda3std3__419piecewise_constructE,@object
	.size		_ZN40_INTERNAL_a858b297_4_k_cu_b48ef450_332074cuda3std3__419piecewise_constructE,(_ZN40_INTERNAL_a858b297_4_k_cu_b48ef450_332074cuda3std3__45__cpo4cendE - _ZN40_INTERNAL_a858b297_4_k_cu_b48ef450_332074cuda3std3__419piecewise_constructE)
_ZN40_INTERNAL_a858b297_4_k_cu_b48ef450_332074cuda3std3__419piecewise_constructE:
	.zero		1
	.type		_ZN40_INTERNAL_a858b297_4_k_cu_b48ef450_332074cuda3std3__45__cpo4cendE,@object
	.size		_ZN40_INTERNAL_a858b297_4_k_cu_b48ef450_332074cuda3std3__45__cpo4cendE,(_ZN40_INTERNAL_a858b297_4_k_cu_b48ef450_332074cuda3std6ranges3__45__cpo4swapE - _ZN40_INTERNAL_a858b297_4_k_cu_b48ef450_332074cuda3std3__45__cpo4cendE)
_ZN40_INTERNAL_a858b297_4_k_cu_b48ef450_332074cuda3std3__45__cpo4cendE:
	.zero		1
	.type		_ZN40_INTERNAL_a858b297_4_k_cu_b48ef450_332074cuda3std6ranges3__45__cpo4swapE,@object
	.size		_ZN40_INTERNAL_a858b297_4_k_cu_b48ef450_332074cuda3std6ranges3__45__cpo4swapE,(.L_10 - _ZN40_INTERNAL_a858b297_4_k_cu_b48ef450_332074cuda3std6ranges3__45__cpo4swapE)
_ZN40_INTERNAL_a858b297_4_k_cu_b48ef450_332074cuda3std6ranges3__45__cpo4swapE:
	.zero		1
.L_10:


//--------------------- .nv.constant0._ZN7cutlass13device_kernelINS_4gemm6kernel13GemmUniversalIN4cute5tupleIJiiiiEEENS1_10collective13CollectiveMmaINS1_35MainloopSm100TmaUmmaWarpSpecializedILi8ELi2ELi4ENS5_IJNS4_1CILi1EEESB_SB_EEEEENS5_IJNSA_ILi64EEENSA_ILi128EEENSA_ILi32EEEEEENS_10tfloat32_tENS5_IJSB_llEEESI_SJ_NS4_8TiledMMAINS4_8MMA_AtomIJNS4_17SM100_MMA_TF32_SSISI_SI_fLi64ELi128ELNS4_4UMMA5MajorE1ELSO_1ELNSN_7ScaleInE0ELSP_0EEEEEENS4_6LayoutISC_NS5_IJNSA_ILi0EEEST_ST_EEEEENS5_IJNS4_10UnderscoreESW_SW_EEEEENS4_13SM90_TMA_LOADENS4_14ComposedLayoutINS4_7SwizzleILi2ELi5ELi2EEENS4_18smem_ptr_flag_bitsILi32EEENSS_INS5_IJSG_NSA_ILi4EEEEEENS5_IJSB_SG_EEEEEEEvNS4_8identityESZ_S19_vS1A_EENS_8epilogue10collective18CollectiveEpilogueINS1C_23Sm100TmaWarpSpecializedILi4ELi2ELi16ELb1ELb0EEEJSH_NS5_IJNSS_ISE_SB_EENSS_ISG_SB_EEEEESI_NS5_IJlSB_lEEESI_S1K_NS1C_6fusion15FusionCallbacksIS1G_NS1L_17LinearCombinationISI_fSI_fLNS_15FloatRoundStyleE2EEESH_S1J_JEEENS4_5SM1004TMEM4LOAD26SM100_TMEM_LOAD_16dp128b8xESZ_NS10_INS11_ILi3ELi4ELi3EEES14_NSS_INS5_IJNSA_ILi8EEESG_EEENS5_IJSG_SB_EEEEEEENS4_17SM75_U32x4_LDSM_NENS4_14SM90_TMA_STOREES20_NS4_17SM90_U32x4_STSM_NENS4_39AutoVectorizingCopyWithAssumedAlignmentILi128EEEEEEvvEEEEvNT_6ParamsE --------------------------
	.section	.nv.constant0._ZN7cutlass13device_kernelINS_4gemm6kernel13GemmUniversalIN4cute5tupleIJiiiiEEENS1_10collective13CollectiveMmaINS1_35MainloopSm100TmaUmmaWarpSpecializedILi8ELi2ELi4ENS5_IJNS4_1CILi1EEESB_SB_EEEEENS5_IJNSA_ILi64EEENSA_ILi128EEENSA_ILi32EEEEEENS_10tfloat32_tENS5_IJSB_llEEESI_SJ_NS4_8TiledMMAINS4_8MMA_AtomIJNS4_17SM100_MMA_TF32_SSISI_SI_fLi64ELi128ELNS4_4UMMA5MajorE1ELSO_1ELNSN_7ScaleInE0ELSP_0EEEEEENS4_6LayoutISC_NS5_IJNSA_ILi0EEEST_ST_EEEEENS5_IJNS4_10UnderscoreESW_SW_EEEEENS4_13SM90_TMA_LOADENS4_14ComposedLayoutINS4_7SwizzleILi2ELi5ELi2EEENS4_18smem_ptr_flag_bitsILi32EEENSS_INS5_IJSG_NSA_ILi4EEEEEENS5_IJSB_SG_EEEEEEEvNS4_8identityESZ_S19_vS1A_EENS_8epilogue10collective18CollectiveEpilogueINS1C_23Sm100TmaWarpSpecializedILi4ELi2ELi16ELb1ELb0EEEJSH_NS5_IJNSS_ISE_SB_EENSS_ISG_SB_EEEEESI_NS5_IJlSB_lEEESI_S1K_NS1C_6fusion15FusionCallbacksIS1G_NS1L_17LinearCombinationISI_fSI_fLNS_15FloatRoundStyleE2EEESH_S1J_JEEENS4_5SM1004TMEM4LOAD26SM100_TMEM_LOAD_16dp128b8xESZ_NS10_INS11_ILi3ELi4ELi3EEES14_NSS_INS5_IJNSA_ILi8EEESG_EEENS5_IJSG_SB_EEEEEEENS4_17SM75_U32x4_LDSM_NENS4_14SM90_TMA_STOREES20_NS4_17SM90_U32x4_STSM_NENS4_39AutoVectorizingCopyWithAssumedAlignmentILi128EEEEEEvvEEEEvNT_6ParamsE,"a",@progbits
	.sectionflags	@""
	.align	4
.nv.constant0._ZN7cutlass13device_kernelINS_4gemm6kernel13GemmUniversalIN4cute5tupleIJiiiiEEENS1_10collective13CollectiveMmaINS1_35MainloopSm100TmaUmmaWarpSpecializedILi8ELi2ELi4ENS5_IJNS4_1CILi1EEESB_SB_EEEEENS5_IJNSA_ILi64EEENSA_ILi128EEENSA_ILi32EEEEEENS_10tfloat32_tENS5_IJSB_llEEESI_SJ_NS4_8TiledMMAINS4_8MMA_AtomIJNS4_17SM100_MMA_TF32_SSISI_SI_fLi64ELi128ELNS4_4UMMA5MajorE1ELSO_1ELNSN_7ScaleInE0ELSP_0EEEEEENS4_6LayoutISC_NS5_IJNSA_ILi0EEEST_ST_EEEEENS5_IJNS4_10UnderscoreESW_SW_EEEEENS4_13SM90_TMA_LOADENS4_14ComposedLayoutINS4_7SwizzleILi2ELi5ELi2EEENS4_18smem_ptr_flag_bitsILi32EEENSS_INS5_IJSG_NSA_ILi4EEEEEENS5_IJSB_SG_EEEEEEEvNS4_8identityESZ_S19_vS1A_EENS_8epilogue10collective18CollectiveEpilogueINS1C_23Sm100TmaWarpSpecializedILi4ELi2ELi16ELb1ELb0EEEJSH_NS5_IJNSS_ISE_SB_EENSS_ISG_SB_EEEEESI_NS5_IJlSB_lEEESI_S1K_NS1C_6fusion15FusionCallbacksIS1G_NS1L_17LinearCombinationISI_fSI_fLNS_15FloatRoundStyleE2EEESH_S1J_JEEENS4_5SM1004TMEM4LOAD26SM100_TMEM_LOAD_16dp128b8xESZ_NS10_INS11_ILi3ELi4ELi3EEES14_NSS_INS5_IJNSA_ILi8EEESG_EEENS5_IJSG_SB_EEEEEEENS4_17SM75_U32x4_LDSM_NENS4_14SM90_TMA_STOREES20_NS4_17SM90_U32x4_STSM_NENS4_39AutoVectorizingCopyWithAssumedAlignmentILi128EEEEEEvvEEEEvNT_6ParamsE:
	.zero		2944


//--------------------- SYMBOLS --------------------------

	.type		.nv.reservedSmem.offset0,@object
	.size		.nv.reservedSmem.offset0,0x4
	.type		.nv.reservedSmem.cap,@object
	.size		.nv.reservedSmem.cap,0x4
	.type		__assertfail,@function
